// auto-generated by cutlass_sweep.epilogue — config: {"arch": "sm_100", "cluster_m": 2, "cluster_n": 1, "dtype": "fp16", "fusion": "relu", "tile_k": 64, "tile_m": 256, "tile_n": 256}
#include "cutlass/cutlass.h"
#include "cutlass/gemm/collective/collective_builder.hpp"
#include "cutlass/gemm/device/gemm_universal_adapter.h"
#include "cutlass/gemm/kernel/gemm_universal.hpp"
#include "cutlass/epilogue/collective/collective_builder.hpp"
#include "cutlass/epilogue/fusion/operations.hpp"
#include "cutlass/epilogue/thread/activation.h"

using Elem = cutlass::half_t;
using Acc  = float;
using TileShape    = cute::Shape<cute::_256, cute::_256, cute::_64>;
using ClusterShape = cute::Shape<cute::_2, cute::_1, cute::_1>;
using FusionOp     = cutlass::epilogue::fusion::LinCombEltAct<cutlass::epilogue::thread::ReLU, Elem, Acc>;

using CollectiveEpilogue = typename cutlass::epilogue::collective::CollectiveBuilder<
    cutlass::arch::Sm100, cutlass::arch::OpClassTensorOp,
    TileShape, ClusterShape,
    cutlass::epilogue::collective::EpilogueTileAuto,
    Acc, Acc,
    Elem, cutlass::layout::RowMajor, 128 / cutlass::sizeof_bits<Elem>::value,
    Elem, cutlass::layout::RowMajor, 128 / cutlass::sizeof_bits<Elem>::value,
    cutlass::epilogue::collective::EpilogueScheduleAuto,
    FusionOp
  >::CollectiveOp;

using CollectiveMainloop = typename cutlass::gemm::collective::CollectiveBuilder<
    cutlass::arch::Sm100, cutlass::arch::OpClassTensorOp,
    Elem, cutlass::layout::RowMajor, 128 / cutlass::sizeof_bits<Elem>::value,
    Elem, cutlass::layout::ColumnMajor, 128 / cutlass::sizeof_bits<Elem>::value,
    Acc,
    TileShape, ClusterShape,
    cutlass::gemm::collective::StageCountAutoCarveout<
        static_cast<int>(sizeof(typename CollectiveEpilogue::SharedStorage))>,
    cutlass::gemm::collective::KernelScheduleAuto
  >::CollectiveOp;

using GemmKernel = cutlass::gemm::kernel::GemmUniversal<
    cute::Shape<int,int,int,int>, CollectiveMainloop, CollectiveEpilogue>;
using Gemm = cutlass::gemm::device::GemmUniversalAdapter<GemmKernel>;

auto* _anchor = &cutlass::device_kernel<GemmKernel>;


// ===== COMPILED SASS (sm_100a) =====

	.target	sm_100a

	.elftype	@"ET_EXEC"


//--------------------- .note.nv.tkinfo           --------------------------
	.section	.note.nv.tkinfo,"",@"SHT_NOTE"
	.sectionflags	@"SHF_NOTE_NV_TKINFO"
	.tkinfo
        /*0018*/ 	.word	0x00000002
        /*0030*/ 	.string	""
        /*0030*/ 	.string	"ptxas"
        /*0030*/ 	.string	"Cuda compilation tools, release 13.0, V13.0.88"
        /*0030*/ 	.string	"Build cuda_13.0.r13.0/compiler.36424714_0"
        /*0030*/ 	.string	"-arch sm_100a -m 64 "



//--------------------- .note.nv.cuinfo           --------------------------
	.section	.note.nv.cuinfo,"",@"SHT_NOTE"
	.sectionflags	@"SHF_NOTE_NV_CUINFO"
        /*0018*/ 	.short	0x0002
        /*001a*/ 	.short	0x0064
        /*001c*/ 	.short	0x0082
	.zero		2


//--------------------- .nv.info                  --------------------------
	.section	.nv.info,"",@"SHT_CUDA_INFO"
	.align	4


	//----- nvinfo : EIATTR_REGCOUNT
	.align		4
        /*0000*/ 	.byte	0x04, 0x2f
        /*0002*/ 	.short	(.L_19 - .L_18)
	.align		4
.L_18:
        /*0004*/ 	.word	index@(_ZN7cutlass13device_kernelINS_4gemm6kernel13GemmUniversalIN4cute5tupleIJiiiiEEENS1_10collective13CollectiveMmaINS1_35MainloopSm100TmaUmmaWarpSpecializedILi5ELi2ELi2ENS5_IJNS4_1CILi2EEENSA_ILi1EEESC_EEEEENS5_IJNSA_ILi256EEESF_NSA_ILi64EEEEEENS_6half_tENS5_IJlSC_lEEESI_SJ_NS4_8TiledMMAINS4_8MMA_AtomIJNS4_26SM100_MMA_F16BF16_2x1SM_SSISI_SI_fLi256ELi256ELNS4_4UMMA5MajorE0ELSO_0ELNSN_7ScaleInE0ELSP_0EEEEEENS4_6LayoutINS5_IJSC_SC_SC_EEENS5_IJNSA_ILi0EEESU_SU_EEEEENS5_IJNS4_10UnderscoreESX_SX_EEEEENS4_18SM100_TMA_2SM_LOADENS4_14ComposedLayoutINS4_7SwizzleILi3ELi4ELi3EEENS4_18smem_ptr_flag_bitsILi16EEENSS_INS5_IJNSA_ILi8EEESG_EEENS5_IJSG_SC_EEEEEEEvNS4_8identityES10_S1A_vS1B_EENS_8epilogue10collective18CollectiveEpilogueINS1D_23Sm100TmaWarpSpecializedILi4ELi2ELi64ELb1ELb0EEEJNS5_IJNSA_ILi128EEESF_SG_EEENS5_IJNSS_IS1I_SC_EENSS_ISG_SC_EEEEESI_SJ_SI_SJ_NS1D_6fusion15FusionCallbacksIS1H_NS1N_13LinCombEltActINS1D_6thread4ReLuESI_fSI_fLNS_15FloatRoundStyleE2EEES1J_S1M_JEEENS4_5SM1004TMEM4LOAD26SM100_TMEM_LOAD_32dp32b64xENS4_13SM90_TMA_LOADES1A_NS4_39AutoVectorizingCopyWithAssumedAlignmentILi128EEENS4_14SM90_TMA_STOREES1A_S21_S21_EEEvvEEEEvNT_6ParamsE)
        /*0008*/ 	.word	0x000000be


	//----- nvinfo : EIATTR_FRAME_SIZE
	.align		4
.L_19:
        /*000c*/ 	.byte	0x04, 0x11
        /*000e*/ 	.short	(.L_21 - .L_20)
	.align		4
.L_20:
        /*0010*/ 	.word	index@($__internal_2_$__cuda_sm10x_tcgen05_guardrail_trap_unallocated_columns_being_dealloced)
        /*0014*/ 	.word	0x00000000


	//----- nvinfo : EIATTR_FRAME_SIZE
	.align		4
.L_21:
        /*0018*/ 	.byte	0x04, 0x11
        /*001a*/ 	.short	(.L_23 - .L_22)
	.align		4
.L_22:
        /*001c*/ 	.word	index@($__internal_1_$__cuda_sm10x_tcgen05_guardrail_trap_phase_invalid_during_alloc)
        /*0020*/ 	.word	0x00000000


	//----- nvinfo : EIATTR_FRAME_SIZE
	.align		4
.L_23:
        /*0024*/ 	.byte	0x04, 0x11
        /*0026*/ 	.short	(.L_25 - .L_24)
	.align		4
.L_24:
        /*0028*/ 	.word	index@($__internal_0_$__cuda_sm10x_tcgen05_guardrail_trap_col_being_dealloced_not_returned_by_alloc)
        /*002c*/ 	.word	0x00000000


	//----- nvinfo : EIATTR_FRAME_SIZE
	.align		4
.L_25:
        /*0030*/ 	.byte	0x04, 0x11
        /*0032*/ 	.short	(.L_27 - .L_26)
	.align		4
.L_26:
        /*0034*/ 	.word	index@(_ZN7cutlass13device_kernelINS_4gemm6kernel13GemmUniversalIN4cute5tupleIJiiiiEEENS1_10collective13CollectiveMmaINS1_35MainloopSm100TmaUmmaWarpSpecializedILi5ELi2ELi2ENS5_IJNS4_1CILi2EEENSA_ILi1EEESC_EEEEENS5_IJNSA_ILi256EEESF_NSA_ILi64EEEEEENS_6half_tENS5_IJlSC_lEEESI_SJ_NS4_8TiledMMAINS4_8MMA_AtomIJNS4_26SM100_MMA_F16BF16_2x1SM_SSISI_SI_fLi256ELi256ELNS4_4UMMA5MajorE0ELSO_0ELNSN_7ScaleInE0ELSP_0EEEEEENS4_6LayoutINS5_IJSC_SC_SC_EEENS5_IJNSA_ILi0EEESU_SU_EEEEENS5_IJNS4_10UnderscoreESX_SX_EEEEENS4_18SM100_TMA_2SM_LOADENS4_14ComposedLayoutINS4_7SwizzleILi3ELi4ELi3EEENS4_18smem_ptr_flag_bitsILi16EEENSS_INS5_IJNSA_ILi8EEESG_EEENS5_IJSG_SC_EEEEEEEvNS4_8identityES10_S1A_vS1B_EENS_8epilogue10collective18CollectiveEpilogueINS1D_23Sm100TmaWarpSpecializedILi4ELi2ELi64ELb1ELb0EEEJNS5_IJNSA_ILi128EEESF_SG_EEENS5_IJNSS_IS1I_SC_EENSS_ISG_SC_EEEEESI_SJ_SI_SJ_NS1D_6fusion15FusionCallbacksIS1H_NS1N_13LinCombEltActINS1D_6thread4ReLuESI_fSI_fLNS_15FloatRoundStyleE2EEES1J_S1M_JEEENS4_5SM1004TMEM4LOAD26SM100_TMEM_LOAD_32dp32b64xENS4_13SM90_TMA_LOADES1A_NS4_39AutoVectorizingCopyWithAssumedAlignmentILi128EEENS4_14SM90_TMA_STOREES1A_S21_S21_EEEvvEEEEvNT_6ParamsE)
        /*0038*/ 	.word	0x00000000


	//----- nvinfo : EIATTR_MIN_STACK_SIZE
	.align		4
.L_27:
        /*003c*/ 	.byte	0x04, 0x12
        /*003e*/ 	.short	(.L_29 - .L_28)
	.align		4
.L_28:
        /*0040*/ 	.word	index@(_ZN7cutlass13device_kernelINS_4gemm6kernel13GemmUniversalIN4cute5tupleIJiiiiEEENS1_10collective13CollectiveMmaINS1_35MainloopSm100TmaUmmaWarpSpecializedILi5ELi2ELi2ENS5_IJNS4_1CILi2EEENSA_ILi1EEESC_EEEEENS5_IJNSA_ILi256EEESF_NSA_ILi64EEEEEENS_6half_tENS5_IJlSC_lEEESI_SJ_NS4_8TiledMMAINS4_8MMA_AtomIJNS4_26SM100_MMA_F16BF16_2x1SM_SSISI_SI_fLi256ELi256ELNS4_4UMMA5MajorE0ELSO_0ELNSN_7ScaleInE0ELSP_0EEEEEENS4_6LayoutINS5_IJSC_SC_SC_EEENS5_IJNSA_ILi0EEESU_SU_EEEEENS5_IJNS4_10UnderscoreESX_SX_EEEEENS4_18SM100_TMA_2SM_LOADENS4_14ComposedLayoutINS4_7SwizzleILi3ELi4ELi3EEENS4_18smem_ptr_flag_bitsILi16EEENSS_INS5_IJNSA_ILi8EEESG_EEENS5_IJSG_SC_EEEEEEEvNS4_8identityES10_S1A_vS1B_EENS_8epilogue10collective18CollectiveEpilogueINS1D_23Sm100TmaWarpSpecializedILi4ELi2ELi64ELb1ELb0EEEJNS5_IJNSA_ILi128EEESF_SG_EEENS5_IJNSS_IS1I_SC_EENSS_ISG_SC_EEEEESI_SJ_SI_SJ_NS1D_6fusion15FusionCallbacksIS1H_NS1N_13LinCombEltActINS1D_6thread4ReLuESI_fSI_fLNS_15FloatRoundStyleE2EEES1J_S1M_JEEENS4_5SM1004TMEM4LOAD26SM100_TMEM_LOAD_32dp32b64xENS4_13SM90_TMA_LOADES1A_NS4_39AutoVectorizingCopyWithAssumedAlignmentILi128EEENS4_14SM90_TMA_STOREES1A_S21_S21_EEEvvEEEEvNT_6ParamsE)
        /*0044*/ 	.word	0x00000000
.L_29:


//--------------------- .nv.compat                --------------------------
	.section	.nv.compat,"",@"SHT_CUDA_COMPAT_INFO"
	.align	4
        /*0000*/ 	.byte	0x02, 0x09, 0x01, 0x00, 0x02, 0x02, 0x02, 0x00, 0x02, 0x05, 0x05, 0x00, 0x03, 0x07, 0x01, 0x01
        /*0010*/ 	.byte	0x02, 0x03, 0x01, 0x00, 0x02, 0x06, 0x01, 0x00, 0x04, 0x0b, 0x08, 0x00, 0x09, 0x00, 0x00, 0x00
        /*0020*/ 	.byte	0x00, 0x00, 0x00, 0x00


//--------------------- .nv.info._ZN7cutlass13device_kernelINS_4gemm6kernel13GemmUniversalIN4cute5tupleIJiiiiEEENS1_10collective13CollectiveMmaINS1_35MainloopSm100TmaUmmaWarpSpecializedILi5ELi2ELi2ENS5_IJNS4_1CILi2EEENSA_ILi1EEESC_EEEEENS5_IJNSA_ILi256EEESF_NSA_ILi64EEEEEENS_6half_tENS5_IJlSC_lEEESI_SJ_NS4_8TiledMMAINS4_8MMA_AtomIJNS4_26SM100_MMA_F16BF16_2x1SM_SSISI_SI_fLi256ELi256ELNS4_4UMMA5MajorE0ELSO_0ELNSN_7ScaleInE0ELSP_0EEEEEENS4_6LayoutINS5_IJSC_SC_SC_EEENS5_IJNSA_ILi0EEESU_SU_EEEEENS5_IJNS4_10UnderscoreESX_SX_EEEEENS4_18SM100_TMA_2SM_LOADENS4_14ComposedLayoutINS4_7SwizzleILi3ELi4ELi3EEENS4_18smem_ptr_flag_bitsILi16EEENSS_INS5_IJNSA_ILi8EEESG_EEENS5_IJSG_SC_EEEEEEEvNS4_8identityES10_S1A_vS1B_EENS_8epilogue10collective18CollectiveEpilogueINS1D_23Sm100TmaWarpSpecializedILi4ELi2ELi64ELb1ELb0EEEJNS5_IJNSA_ILi128EEESF_SG_EEENS5_IJNSS_IS1I_SC_EENSS_ISG_SC_EEEEESI_SJ_SI_SJ_NS1D_6fusion15FusionCallbacksIS1H_NS1N_13LinCombEltActINS1D_6thread4ReLuESI_fSI_fLNS_15FloatRoundStyleE2EEES1J_S1M_JEEENS4_5SM1004TMEM4LOAD26SM100_TMEM_LOAD_32dp32b64xENS4_13SM90_TMA_LOADES1A_NS4_39AutoVectorizingCopyWithAssumedAlignmentILi128EEENS4_14SM90_TMA_STOREES1A_S21_S21_EEEvvEEEEvNT_6ParamsE --------------------------
	.section	.nv.info._ZN7cutlass13device_kernelINS_4gemm6kernel13GemmUniversalIN4cute5tupleIJiiiiEEENS1_10collective13CollectiveMmaINS1_35MainloopSm100TmaUmmaWarpSpecializedILi5ELi2ELi2ENS5_IJNS4_1CILi2EEENSA_ILi1EEESC_EEEEENS5_IJNSA_ILi256EEESF_NSA_ILi64EEEEEENS_6half_tENS5_IJlSC_lEEESI_SJ_NS4_8TiledMMAINS4_8MMA_AtomIJNS4_26SM100_MMA_F16BF16_2x1SM_SSISI_SI_fLi256ELi256ELNS4_4UMMA5MajorE0ELSO_0ELNSN_7ScaleInE0ELSP_0EEEEEENS4_6LayoutINS5_IJSC_SC_SC_EEENS5_IJNSA_ILi0EEESU_SU_EEEEENS5_IJNS4_10UnderscoreESX_SX_EEEEENS4_18SM100_TMA_2SM_LOADENS4_14ComposedLayoutINS4_7SwizzleILi3ELi4ELi3EEENS4_18smem_ptr_flag_bitsILi16EEENSS_INS5_IJNSA_ILi8EEESG_EEENS5_IJSG_SC_EEEEEEEvNS4_8identityES10_S1A_vS1B_EENS_8epilogue10collective18CollectiveEpilogueINS1D_23Sm100TmaWarpSpecializedILi4ELi2ELi64ELb1ELb0EEEJNS5_IJNSA_ILi128EEESF_SG_EEENS5_IJNSS_IS1I_SC_EENSS_ISG_SC_EEEEESI_SJ_SI_SJ_NS1D_6fusion15FusionCallbacksIS1H_NS1N_13LinCombEltActINS1D_6thread4ReLuESI_fSI_fLNS_15FloatRoundStyleE2EEES1J_S1M_JEEENS4_5SM1004TMEM4LOAD26SM100_TMEM_LOAD_32dp32b64xENS4_13SM90_TMA_LOADES1A_NS4_39AutoVectorizingCopyWithAssumedAlignmentILi128EEENS4_14SM90_TMA_STOREES1A_S21_S21_EEEvvEEEEvNT_6ParamsE,"",@"SHT_CUDA_INFO"
	.sectionflags	@""
	.align	4


	//----- nvinfo : EIATTR_CUDA_API_VERSION
	.align		4
        /*0000*/ 	.byte	0x04, 0x37
        /*0002*/ 	.short	(.L_31 - .L_30)
.L_30:
        /*0004*/ 	.word	0x00000082


	//----- nvinfo : EIATTR_KPARAM_INFO
	.align		4
.L_31:
        /*0008*/ 	.byte	0x04, 0x17
        /*000a*/ 	.short	(.L_33 - .L_32)
.L_32:
        /*000c*/ 	.word	0x00000000
        /*0010*/ 	.short	0x0000
        /*0012*/ 	.short	0x0000
        /*0014*/ 	.byte	0x00, 0xf0, 0x01, 0x20


	//----- nvinfo : EIATTR_AT_ENTRY_FRAGMENTS
	.align		4
.L_33:
        /*0018*/ 	.byte	0x04, 0x4f
        /*001a*/ 	.short	(.L_35 - .L_34)


	//   ....[0]....
.L_34:
        /*001c*/ 	.word	0x00000007


	//----- nvinfo : EIATTR_RESERVED_SMEM_USED
	.align		4
.L_35:
        /*0020*/ 	.byte	0x01, 0x41
	.zero		2


	//----- nvinfo : EIATTR_SPARSE_MMA_MASK
	.align		4
        /*0024*/ 	.byte	0x03, 0x50
        /*0026*/ 	.short	0x0000


	//----- nvinfo : EIATTR_TCGEN05_2CTA_USED
	.align		4
        /*0028*/ 	.byte	0x01, 0x52
	.zero		2


	//----- nvinfo : EIATTR_MAXREG_COUNT
	.align		4
        /*002c*/ 	.byte	0x03, 0x1b
        /*002e*/ 	.short	0x00ff


	//----- nvinfo : EIATTR_NUM_BARRIERS
	.align		4
        /*0030*/ 	.byte	0x02, 0x4c
        /*0032*/ 	.byte	0x07
	.zero		1


	//----- nvinfo : EIATTR_EXTERNS
	.align		4
        /*0034*/ 	.byte	0x04, 0x0f
        /*0036*/ 	.short	(.L_37 - .L_36)


	//   ....[0]....
	.align		4
.L_36:
        /*0038*/ 	.word	index@(__assertfail)


	//----- nvinfo : EIATTR_MERCURY_ISA_VERSION
	.align		4
.L_37:
        /*003c*/ 	.byte	0x03, 0x5f
        /*003e*/ 	.short	0x0101


	//----- nvinfo : EIATTR_INT_WARP_WIDE_INSTR_OFFSETS
	.align		4
        /*0040*/ 	.byte	0x04, 0x31
        /*0042*/ 	.short	(.L_39 - .L_38)


	//   ....[0]....
.L_38:
        /*0044*/ 	.word	0x00000cc0


	//   ....[1]....
        /*0048*/ 	.word	0x00000d60


	//   ....[2]....
        /*004c*/ 	.word	0x00002080


	//   ....[3]....
        /*0050*/ 	.word	0x00003ed0


	//   ....[4]....
        /*0054*/ 	.word	0x00003ef0


	//   ....[5]....
        /*0058*/ 	.word	0x00003f20


	//   ....[6]....
        /*005c*/ 	.word	0x00004860


	//   ....[7]....
        /*0060*/ 	.word	0x000048d0


	//   ....[8]....
        /*0064*/ 	.word	0x000049b0


	//   ....[9]....
        /*0068*/ 	.word	0x00004a30


	//   ....[10]....
        /*006c*/ 	.word	0x00004b40


	//   ....[11]....
        /*0070*/ 	.word	0x00004bd0


	//   ....[12]....
        /*0074*/ 	.word	0x00004db0


	//   ....[13]....
        /*0078*/ 	.word	0x00004f10


	//----- nvinfo : EIATTR_COOP_GROUP_MASK_REGIDS
	.align		4
.L_39:
        /*007c*/ 	.byte	0x04, 0x29
        /*007e*/ 	.short	(.L_41 - .L_40)


	//   ....[0]....
.L_40:
        /*0080*/ 	.word	0xffffffff


	//   ....[1]....
        /*0084*/ 	.word	0xffffffff


	//   ....[2]....
        /*0088*/ 	.word	0xffffffff


	//   ....[3]....
        /*008c*/ 	.word	0xffffffff


	//   ....[4]....
        /*0090*/ 	.word	0xffffffff


	//   ....[5]....
        /*0094*/ 	.word	0xffffffff


	//   ....[6]....
        /*0098*/ 	.word	0xffffffff


	//   ....[7]....
        /*009c*/ 	.word	0xffffffff


	//   ....[8]....
        /*00a0*/ 	.word	0xffffffff


	//   ....[9]....
        /*00a4*/ 	.word	0xffffffff


	//   ....[10]....
        /*00a8*/ 	.word	0xffffffff


	//   ....[11]....
        /*00ac*/ 	.word	0xffffffff


	//   ....[12]....
        /*00b0*/ 	.word	0xffffffff


	//   ....[13]....
        /*00b4*/ 	.word	0xffffffff


	//----- nvinfo : EIATTR_COOP_GROUP_INSTR_OFFSETS
	.align		4
.L_41:
        /*00b8*/ 	.byte	0x04, 0x28
        /*00ba*/ 	.short	(.L_43 - .L_42)


	//   ....[0]....
.L_42:
        /*00bc*/ 	.word	0x000000c0


	//   ....[1]....
        /*00c0*/ 	.word	0x000004d0


	//   ....[2]....
        /*00c4*/ 	.word	0x00000670


	//   ....[3]....
        /*00c8*/ 	.word	0x00000800


	//   ....[4]....
        /*00cc*/ 	.word	0x000008f0


	//   ....[5]....
        /*00d0*/ 	.word	0x00000a50


	//   ....[6]....
        /*00d4*/ 	.word	0x00000ba0


	//   ....[7]....
        /*00d8*/ 	.word	0x00000de0


	//   ....[8]....
        /*00dc*/ 	.word	0x00001f60


	//   ....[9]....
        /*00e0*/ 	.word	0x00002dd0


	//   ....[10]....
        /*00e4*/ 	.word	0x000032a0


	//   ....[11]....
        /*00e8*/ 	.word	0x000032d0


	//   ....[12]....
        /*00ec*/ 	.word	0x00003dd0


	//   ....[13]....
        /*00f0*/ 	.word	0x00003fe0


	//----- nvinfo : EIATTR_VRC_CTA_INIT_COUNT
	.align		4
.L_43:
        /*00f4*/ 	.byte	0x02, 0x4a
        /*00f6*/ 	.byte	0x80
	.zero		1


	//----- nvinfo : EIATTR_SYSCALL_OFFSETS
	.align		4
        /*00f8*/ 	.byte	0x04, 0x46
        /*00fa*/ 	.short	(.L_45 - .L_44)


	//   ....[0]....
.L_44:
        /*00fc*/ 	.word	0x000059d0


	//   ....[1]....
        /*0100*/ 	.word	0x00005ac0


	//   ....[2]....
        /*0104*/ 	.word	0x00006480


	//   ....[3]....
        /*0108*/ 	.word	0x00007940


	//   ....[4]....
        /*010c*/ 	.word	0x00008d60


	//   ....[5]....
        /*0110*/ 	.word	0x0000a170


	//----- nvinfo : EIATTR_MBARRIER_INSTR_OFFSETS
	.align		4
.L_45:
        /*0114*/ 	.byte	0x04, 0x39
        /*0116*/ 	.short	(.L_47 - .L_46)


	//   ....[0]....
.L_46:
        /*0118*/ 	.word	0x000005c0
        /*011c*/ 	.word	0x000000ff
        /*0120*/ 	.word	0x00000000
        /*0124*/ 	.short	0x0100
        /*0126*/ 	.byte	0x08
	.zero		1


	//   ....[1]....
        /*0128*/ 	.word	0x000005d0
        /*012c*/ 	.word	0x000000ff
        /*0130*/ 	.word	0x00000028
        /*0134*/ 	.short	0x0100
        /*0136*/ 	.byte	0x08
	.zero		1


	//   ....[2]....
        /*0138*/ 	.word	0x000005e0
        /*013c*/ 	.word	0x000000ff
        /*0140*/ 	.word	0x00000008
        /*0144*/ 	.short	0x0100
        /*0146*/ 	.byte	0x08
	.zero		1


	//   ....[3]....
        /*0148*/ 	.word	0x000005f0
        /*014c*/ 	.word	0x000000ff
        /*0150*/ 	.word	0x00000030
        /*0154*/ 	.short	0x0100
        /*0156*/ 	.byte	0x08
	.zero		1


	//   ....[4]....
        /*0158*/ 	.word	0x00000600
        /*015c*/ 	.word	0x000000ff
        /*0160*/ 	.word	0x00000010
        /*0164*/ 	.short	0x0100
        /*0166*/ 	.byte	0x08
	.zero		1


	//   ....[5]....
        /*0168*/ 	.word	0x00000610
        /*016c*/ 	.word	0x000000ff
        /*0170*/ 	.word	0x00000038
        /*0174*/ 	.short	0x0100
        /*0176*/ 	.byte	0x08
	.zero		1


	//   ....[6]....
        /*0178*/ 	.word	0x00000620
        /*017c*/ 	.word	0x000000ff
        /*0180*/ 	.word	0x00000018
        /*0184*/ 	.short	0x0100
        /*0186*/ 	.byte	0x08
	.zero		1


	//   ....[7]....
        /*0188*/ 	.word	0x00000630
        /*018c*/ 	.word	0x000000ff
        /*0190*/ 	.word	0x00000040
        /*0194*/ 	.short	0x0100
        /*0196*/ 	.byte	0x08
	.zero		1


	//   ....[8]....
        /*0198*/ 	.word	0x00000640
        /*019c*/ 	.word	0x000000ff
        /*01a0*/ 	.word	0x00000020
        /*01a4*/ 	.short	0x0100
        /*01a6*/ 	.byte	0x08
	.zero		1


	//   ....[9]....
        /*01a8*/ 	.word	0x00000650
        /*01ac*/ 	.word	0x000000ff
        /*01b0*/ 	.word	0x00000048
        /*01b4*/ 	.short	0x0100
        /*01b6*/ 	.byte	0x08
	.zero		1


	//   ....[10]....
        /*01b8*/ 	.word	0x00000770
        /*01bc*/ 	.word	0x000000ff
        /*01c0*/ 	.word	0x00000050
        /*01c4*/ 	.short	0x0100
        /*01c6*/ 	.byte	0x09
	.zero		1


	//   ....[11]....
        /*01c8*/ 	.word	0x00000780
        /*01cc*/ 	.word	0x000000ff
        /*01d0*/ 	.word	0x00000070
        /*01d4*/ 	.short	0x0100
        /*01d6*/ 	.byte	0x09
	.zero		1


	//   ....[12]....
        /*01d8*/ 	.word	0x00000790
        /*01dc*/ 	.word	0x000000ff
        /*01e0*/ 	.word	0x00000058
        /*01e4*/ 	.short	0x0100
        /*01e6*/ 	.byte	0x09
	.zero		1


	//   ....[13]....
        /*01e8*/ 	.word	0x000007a0
        /*01ec*/ 	.word	0x000000ff
        /*01f0*/ 	.word	0x00000078
        /*01f4*/ 	.short	0x0100
        /*01f6*/ 	.byte	0x09
	.zero		1


	//   ....[14]....
        /*01f8*/ 	.word	0x000007b0
        /*01fc*/ 	.word	0x000000ff
        /*0200*/ 	.word	0x00000060
        /*0204*/ 	.short	0x0100
        /*0206*/ 	.byte	0x09
	.zero		1


	//   ....[15]....
        /*0208*/ 	.word	0x000007c0
        /*020c*/ 	.word	0x000000ff
        /*0210*/ 	.word	0x00000080
        /*0214*/ 	.short	0x0100
        /*0216*/ 	.byte	0x09
	.zero		1


	//   ....[16]....
        /*0218*/ 	.word	0x000007d0
        /*021c*/ 	.word	0x000000ff
        /*0220*/ 	.word	0x00000068
        /*0224*/ 	.short	0x0100
        /*0226*/ 	.byte	0x09
	.zero		1


	//   ....[17]....
        /*0228*/ 	.word	0x000007e0
        /*022c*/ 	.word	0x000000ff
        /*0230*/ 	.word	0x00000088
        /*0234*/ 	.short	0x0100
        /*0236*/ 	.byte	0x09
	.zero		1


	//   ....[18]....
        /*0238*/ 	.word	0x000008c0
        /*023c*/ 	.word	0x000000ff
        /*0240*/ 	.word	0x00000090
        /*0244*/ 	.short	0x0100
        /*0246*/ 	.byte	0x08
	.zero		1


	//   ....[19]....
        /*0248*/ 	.word	0x000008d0
        /*024c*/ 	.word	0x000000ff
        /*0250*/ 	.word	0x00000098
        /*0254*/ 	.short	0x0100
        /*0256*/ 	.byte	0x08
	.zero		1


	//   ....[20]....
        /*0258*/ 	.word	0x00000a00
        /*025c*/ 	.word	0x000000ff
        /*0260*/ 	.word	0x000000a0
        /*0264*/ 	.short	0x0100
        /*0266*/ 	.byte	0x08
	.zero		1


	//   ....[21]....
        /*0268*/ 	.word	0x00000a10
        /*026c*/ 	.word	0x000000ff
        /*0270*/ 	.word	0x000000b0
        /*0274*/ 	.short	0x0100
        /*0276*/ 	.byte	0x08
	.zero		1


	//   ....[22]....
        /*0278*/ 	.word	0x00000a20
        /*027c*/ 	.word	0x000000ff
        /*0280*/ 	.word	0x000000a8
        /*0284*/ 	.short	0x0100
        /*0286*/ 	.byte	0x08
	.zero		1


	//   ....[23]....
        /*0288*/ 	.word	0x00000a30
        /*028c*/ 	.word	0x000000ff
        /*0290*/ 	.word	0x000000b8
        /*0294*/ 	.short	0x0100
        /*0296*/ 	.byte	0x08
	.zero		1


	//   ....[24]....
        /*0298*/ 	.word	0x00000b50
        /*029c*/ 	.word	0x000000ff
        /*02a0*/ 	.word	0x000000c0
        /*02a4*/ 	.short	0x0100
        /*02a6*/ 	.byte	0x09
	.zero		1


	//   ....[25]....
        /*02a8*/ 	.word	0x00000b60
        /*02ac*/ 	.word	0x000000ff
        /*02b0*/ 	.word	0x000000d0
        /*02b4*/ 	.short	0x0100
        /*02b6*/ 	.byte	0x09
	.zero		1


	//   ....[26]....
        /*02b8*/ 	.word	0x00000b70
        /*02bc*/ 	.word	0x000000ff
        /*02c0*/ 	.word	0x000000c8
        /*02c4*/ 	.short	0x0100
        /*02c6*/ 	.byte	0x09
	.zero		1


	//   ....[27]....
        /*02c8*/ 	.word	0x00000b80
        /*02cc*/ 	.word	0x000000ff
        /*02d0*/ 	.word	0x000000d8
        /*02d4*/ 	.short	0x0100
        /*02d6*/ 	.byte	0x09
	.zero		1


	//   ....[28]....
        /*02d8*/ 	.word	0x00000c70
        /*02dc*/ 	.word	0x000000ff
        /*02e0*/ 	.word	0x000000e0
        /*02e4*/ 	.short	0x0100
        /*02e6*/ 	.byte	0x08
	.zero		1


	//   ....[29]....
        /*02e8*/ 	.word	0x00000c80
        /*02ec*/ 	.word	0x000000ff
        /*02f0*/ 	.word	0x000000f0
        /*02f4*/ 	.short	0x0100
        /*02f6*/ 	.byte	0x08
	.zero		1


	//   ....[30]....
        /*02f8*/ 	.word	0x00000c90
        /*02fc*/ 	.word	0x000000ff
        /*0300*/ 	.word	0x000000e8
        /*0304*/ 	.short	0x0100
        /*0306*/ 	.byte	0x08
	.zero		1


	//   ....[31]....
        /*0308*/ 	.word	0x00000ca0
        /*030c*/ 	.word	0x000000ff
        /*0310*/ 	.word	0x000000f8
        /*0314*/ 	.short	0x0100
        /*0316*/ 	.byte	0x08
	.zero		1


	//   ....[32]....
        /*0318*/ 	.word	0x00000d90
        /*031c*/ 	.word	0x000000ff
        /*0320*/ 	.word	0x00000100
        /*0324*/ 	.short	0x0100
        /*0326*/ 	.byte	0x07
	.zero		1


	//   ....[33]....
        /*0328*/ 	.word	0x00001780
        /*032c*/ 	.word	0x00000003
        /*0330*/ 	.word	0x000000f0
        /*0334*/ 	.short	0x010a
        /*0336*/ 	.byte	0xff
	.zero		1


	//   ....[34]....
        /*0338*/ 	.word	0x000017b0
        /*033c*/ 	.word	0x00000003
        /*0340*/ 	.word	0x000000e0
        /*0344*/ 	.short	0x0101
        /*0346*/ 	.byte	0xff
	.zero		1


	//   ....[35]....
        /*0348*/ 	.word	0x000018b0
        /*034c*/ 	.word	0x000000ff
        /*0350*/ 	.word	0x00000028
        /*0354*/ 	.short	0x010a
        /*0356*/ 	.byte	0x08
	.zero		1


	//   ....[36]....
        /*0358*/ 	.word	0x00001970
        /*035c*/ 	.word	0x000000ff
        /*0360*/ 	.word	0x00000028
        /*0364*/ 	.short	0x010a
        /*0366*/ 	.byte	0x21
	.zero		1


	//   ....[37]....
        /*0368*/ 	.word	0x00001b30
        /*036c*/ 	.word	0x000000ff
        /*0370*/ 	.word	0x00000028
        /*0374*/ 	.short	0x010a
        /*0376*/ 	.byte	0x08
	.zero		1


	//   ....[38]....
        /*0378*/ 	.word	0x00001c30
        /*037c*/ 	.word	0x000000ff
        /*0380*/ 	.word	0x00000098
        /*0384*/ 	.short	0x0101
        /*0386*/ 	.byte	0x06
	.zero		1


	//   ....[39]....
        /*0388*/ 	.word	0x00001c40
        /*038c*/ 	.word	0x000000ff
        /*0390*/ 	.word	0x00000028
        /*0394*/ 	.short	0x010a
        /*0396*/ 	.byte	0x08
	.zero		1


	//   ....[40]....
        /*0398*/ 	.word	0x00001cc0
        /*039c*/ 	.word	0x000000ff
        /*03a0*/ 	.word	0x00000028
        /*03a4*/ 	.short	0x010a
        /*03a6*/ 	.byte	0x11
	.zero		1


	//   ....[41]....
        /*03a8*/ 	.word	0x00001e50
        /*03ac*/ 	.word	0x000000ff
        /*03b0*/ 	.word	0x00000028
        /*03b4*/ 	.short	0x010a
        /*03b6*/ 	.byte	0x08
	.zero		1


	//   ....[42]....
        /*03b8*/ 	.word	0x00001f90
        /*03bc*/ 	.word	0x00000002
        /*03c0*/ 	.word	0x000000a0
        /*03c4*/ 	.short	0x010a
        /*03c6*/ 	.byte	0xff
	.zero		1


	//   ....[43]....
        /*03c8*/ 	.word	0x00002050
        /*03cc*/ 	.word	0x00000002
        /*03d0*/ 	.word	0x00000000
        /*03d4*/ 	.short	0x0101
        /*03d6*/ 	.byte	0xff
	.zero		1


	//   ....[44]....
        /*03d8*/ 	.word	0x000025b0
        /*03dc*/ 	.word	0x000000ff
        /*03e0*/ 	.word	0x00000000
        /*03e4*/ 	.short	0x010a
        /*03e6*/ 	.byte	0x04
	.zero		1


	//   ....[45]....
        /*03e8*/ 	.word	0x00002640
        /*03ec*/ 	.word	0x000000ff
        /*03f0*/ 	.word	0x00000000
        /*03f4*/ 	.short	0x010a
        /*03f6*/ 	.byte	0x04
	.zero		1


	//   ....[46]....
        /*03f8*/ 	.word	0x000026d0
        /*03fc*/ 	.word	0x000000ff
        /*0400*/ 	.word	0x00000000
        /*0404*/ 	.short	0x010a
        /*0406*/ 	.byte	0x04
	.zero		1


	//   ....[47]....
        /*0408*/ 	.word	0x00002760
        /*040c*/ 	.word	0x000000ff
        /*0410*/ 	.word	0x00000000
        /*0414*/ 	.short	0x010a
        /*0416*/ 	.byte	0x04
	.zero		1


	//   ....[48]....
        /*0418*/ 	.word	0x00002800
        /*041c*/ 	.word	0x00000000
        /*0420*/ 	.word	0x00000000
        /*0424*/ 	.short	0x010a
        /*0426*/ 	.byte	0xff
	.zero		1


	//   ....[49]....
        /*0428*/ 	.word	0x00002930
        /*042c*/ 	.word	0x00000000
        /*0430*/ 	.word	0x000000e0
        /*0434*/ 	.short	0x010a
        /*0436*/ 	.byte	0xff
	.zero		1


	//   ....[50]....
        /*0438*/ 	.word	0x000029a0
        /*043c*/ 	.word	0x00000004
        /*0440*/ 	.word	0x00000000
        /*0444*/ 	.short	0x0101
        /*0446*/ 	.byte	0xff
	.zero		1


	//   ....[51]....
        /*0448*/ 	.word	0x000029c0
        /*044c*/ 	.word	0x000000ff
        /*0450*/ 	.word	0x000000b0
        /*0454*/ 	.short	0x010a
        /*0456*/ 	.byte	0x05
	.zero		1


	//   ....[52]....
        /*0458*/ 	.word	0x00002ae0
        /*045c*/ 	.word	0x00000000
        /*0460*/ 	.word	0x000000a0
        /*0464*/ 	.short	0x010a
        /*0466*/ 	.byte	0xff
	.zero		1


	//   ....[53]....
        /*0468*/ 	.word	0x00002be0
        /*046c*/ 	.word	0x00000000
        /*0470*/ 	.word	0x00000000
        /*0474*/ 	.short	0x0101
        /*0476*/ 	.byte	0xff
	.zero		1


	//   ....[54]....
        /*0478*/ 	.word	0x00002c70
        /*047c*/ 	.word	0x000000ff
        /*0480*/ 	.word	0x000000b0
        /*0484*/ 	.short	0x0106
        /*0486*/ 	.byte	0x05
	.zero		1


	//   ....[55]....
        /*0488*/ 	.word	0x00002c90
        /*048c*/ 	.word	0x000000ff
        /*0490*/ 	.word	0x000000b0
        /*0494*/ 	.short	0x010a
        /*0496*/ 	.byte	0x05
	.zero		1


	//   ....[56]....
        /*0498*/ 	.word	0x00002d20
        /*049c*/ 	.word	0x000000ff
        /*04a0*/ 	.word	0x000000b0
        /*04a4*/ 	.short	0x0106
        /*04a6*/ 	.byte	0x04
	.zero		1


	//   ....[57]....
        /*04a8*/ 	.word	0x00002d60
        /*04ac*/ 	.word	0x00000000
        /*04b0*/ 	.word	0x000000b0
        /*04b4*/ 	.short	0x010a
        /*04b6*/ 	.byte	0xff
	.zero		1


	//   ....[58]....
        /*04b8*/ 	.word	0x00002fa0
        /*04bc*/ 	.word	0x000000ff
        /*04c0*/ 	.word	0x00000008
        /*04c4*/ 	.short	0x010a
        /*04c6*/ 	.byte	0x06
	.zero		1


	//   ....[59]....
        /*04c8*/ 	.word	0x00002fc0
        /*04cc*/ 	.word	0x000000ff
        /*04d0*/ 	.word	0x00000008
        /*04d4*/ 	.short	0x010a
        /*04d6*/ 	.byte	0x06
	.zero		1


	//   ....[60]....
        /*04d8*/ 	.word	0x00003150
        /*04dc*/ 	.word	0x000000ff
        /*04e0*/ 	.word	0x00000008
        /*04e4*/ 	.short	0x010a
        /*04e6*/ 	.byte	0x06
	.zero		1


	//   ....[61]....
        /*04e8*/ 	.word	0x00003170
        /*04ec*/ 	.word	0x000000ff
        /*04f0*/ 	.word	0x00000008
        /*04f4*/ 	.short	0x010a
        /*04f6*/ 	.byte	0x06
	.zero		1


	//   ....[62]....
        /*04f8*/ 	.word	0x00003230
        /*04fc*/ 	.word	0x000000ff
        /*0500*/ 	.word	0x00000000
        /*0504*/ 	.short	0x0101
        /*0506*/ 	.byte	0x07
	.zero		1


	//   ....[63]....
        /*0508*/ 	.word	0x00003570
        /*050c*/ 	.word	0x00000000
        /*0510*/ 	.word	0x000000a0
        /*0514*/ 	.short	0x010a
        /*0516*/ 	.byte	0xff
	.zero		1


	//   ....[64]....
        /*0518*/ 	.word	0x00003630
        /*051c*/ 	.word	0x00000000
        /*0520*/ 	.word	0x00000000
        /*0524*/ 	.short	0x0101
        /*0526*/ 	.byte	0xff
	.zero		1


	//   ....[65]....
        /*0528*/ 	.word	0x000036f0
        /*052c*/ 	.word	0x000000ff
        /*0530*/ 	.word	0x00000000
        /*0534*/ 	.short	0x010a
        /*0536*/ 	.byte	0x08
	.zero		1


	//   ....[66]....
        /*0538*/ 	.word	0x00003700
        /*053c*/ 	.word	0x000000ff
        /*0540*/ 	.word	0x000000d0
        /*0544*/ 	.short	0x010a
        /*0546*/ 	.byte	0x09
	.zero		1


	//   ....[67]....
        /*0548*/ 	.word	0x000037b0
        /*054c*/ 	.word	0x000000ff
        /*0550*/ 	.word	0x00000000
        /*0554*/ 	.short	0x010a
        /*0556*/ 	.byte	0x08
	.zero		1


	//   ....[68]....
        /*0558*/ 	.word	0x000038e0
        /*055c*/ 	.word	0x000000ff
        /*0560*/ 	.word	0x00000000
        /*0564*/ 	.short	0x010a
        /*0566*/ 	.byte	0x1e
	.zero		1


	//   ....[69]....
        /*0568*/ 	.word	0x00003be0
        /*056c*/ 	.word	0x000000ff
        /*0570*/ 	.word	0x00000000
        /*0574*/ 	.short	0x010a
        /*0576*/ 	.byte	0x05
	.zero		1


	//   ....[70]....
        /*0578*/ 	.word	0x00003c80
        /*057c*/ 	.word	0x00000000
        /*0580*/ 	.word	0x00000000
        /*0584*/ 	.short	0x010a
        /*0586*/ 	.byte	0xff
	.zero		1


	//   ....[71]....
        /*0588*/ 	.word	0x00003cc0
        /*058c*/ 	.word	0x00000000
        /*0590*/ 	.word	0x00000000
        /*0594*/ 	.short	0x010a
        /*0596*/ 	.byte	0xff
	.zero		1


	//   ....[72]....
        /*0598*/ 	.word	0x00003d30
        /*059c*/ 	.word	0x000000ff
        /*05a0*/ 	.word	0x00000000
        /*05a4*/ 	.short	0x0101
        /*05a6*/ 	.byte	0x05
	.zero		1


	//   ....[73]....
        /*05a8*/ 	.word	0x00003d70
        /*05ac*/ 	.word	0x000000ff
        /*05b0*/ 	.word	0x00000100
        /*05b4*/ 	.short	0x010a
        /*05b6*/ 	.byte	0x07
	.zero		1


	//   ....[74]....
        /*05b8*/ 	.word	0x00003dc0
        /*05bc*/ 	.word	0x000000ff
        /*05c0*/ 	.word	0x00000000
        /*05c4*/ 	.short	0x0101
        /*05c6*/ 	.byte	0x05
	.zero		1


	//   ....[75]....
        /*05c8*/ 	.word	0x00004210
        /*05cc*/ 	.word	0x00000000
        /*05d0*/ 	.word	0x000000a0
        /*05d4*/ 	.short	0x010a
        /*05d6*/ 	.byte	0xff
	.zero		1


	//   ....[76]....
        /*05d8*/ 	.word	0x000042d0
        /*05dc*/ 	.word	0x00000000
        /*05e0*/ 	.word	0x00000000
        /*05e4*/ 	.short	0x0101
        /*05e6*/ 	.byte	0xff
	.zero		1


	//   ....[77]....
        /*05e8*/ 	.word	0x000045f0
        /*05ec*/ 	.word	0x000000ff
        /*05f0*/ 	.word	0x00000098
        /*05f4*/ 	.short	0x010a
        /*05f6*/ 	.byte	0x07
	.zero		1


	//   ....[78]....
        /*05f8*/ 	.word	0x000047e0
        /*05fc*/ 	.word	0x000000ff
        /*0600*/ 	.word	0x00000070
        /*0604*/ 	.short	0x010a
        /*0606*/ 	.byte	0x07
	.zero		1


	//   ....[79]....
        /*0608*/ 	.word	0x00004950
        /*060c*/ 	.word	0x000000ff
        /*0610*/ 	.word	0x00000050
        /*0614*/ 	.short	0x010b
        /*0616*/ 	.byte	0x07
	.zero		1


	//   ....[80]....
        /*0618*/ 	.word	0x00004960
        /*061c*/ 	.word	0x000000ff
        /*0620*/ 	.word	0x00000000
        /*0624*/ 	.short	0x0101
        /*0626*/ 	.byte	0x08
	.zero		1


	//   ....[81]....
        /*0628*/ 	.word	0x00004980
        /*062c*/ 	.word	0x000000ff
        /*0630*/ 	.word	0x00000078
        /*0634*/ 	.short	0x010a
        /*0636*/ 	.byte	0x07
	.zero		1


	//   ....[82]....
        /*0638*/ 	.word	0x00004ae0
        /*063c*/ 	.word	0x000000ff
        /*0640*/ 	.word	0x00000058
        /*0644*/ 	.short	0x010b
        /*0646*/ 	.byte	0x07
	.zero		1


	//   ....[83]....
        /*0648*/ 	.word	0x00004af0
        /*064c*/ 	.word	0x000000ff
        /*0650*/ 	.word	0x00000000
        /*0654*/ 	.short	0x0101
        /*0656*/ 	.byte	0x08
	.zero		1


	//   ....[84]....
        /*0658*/ 	.word	0x00004b00
        /*065c*/ 	.word	0x000000ff
        /*0660*/ 	.word	0x00000080
        /*0664*/ 	.short	0x010a
        /*0666*/ 	.byte	0x07
	.zero		1


	//   ....[85]....
        /*0668*/ 	.word	0x00004ca0
        /*066c*/ 	.word	0x000000ff
        /*0670*/ 	.word	0x00000060
        /*0674*/ 	.short	0x010b
        /*0676*/ 	.byte	0x07
	.zero		1


	//   ....[86]....
        /*0678*/ 	.word	0x00004d10
        /*067c*/ 	.word	0x000000ff
        /*0680*/ 	.word	0x00000000
        /*0684*/ 	.short	0x0101
        /*0686*/ 	.byte	0x08
	.zero		1


	//   ....[87]....
        /*0688*/ 	.word	0x00004d40
        /*068c*/ 	.word	0x000000ff
        /*0690*/ 	.word	0x00000088
        /*0694*/ 	.short	0x010a
        /*0696*/ 	.byte	0x07
	.zero		1


	//   ....[88]....
        /*0698*/ 	.word	0x00004f50
        /*069c*/ 	.word	0x000000ff
        /*06a0*/ 	.word	0x00000068
        /*06a4*/ 	.short	0x010b
        /*06a6*/ 	.byte	0x07
	.zero		1


	//   ....[89]....
        /*06a8*/ 	.word	0x00004f70
        /*06ac*/ 	.word	0x000000ff
        /*06b0*/ 	.word	0x00000000
        /*06b4*/ 	.short	0x0101
        /*06b6*/ 	.byte	0x0d
	.zero		1


	//   ....[90]....
        /*06b8*/ 	.word	0x00004fa0
        /*06bc*/ 	.word	0x000000ff
        /*06c0*/ 	.word	0x00000070
        /*06c4*/ 	.short	0x010a
        /*06c6*/ 	.byte	0x07
	.zero		1


	//   ....[91]....
        /*06c8*/ 	.word	0x00004fc0
        /*06cc*/ 	.word	0x000000ff
        /*06d0*/ 	.word	0x00000078
        /*06d4*/ 	.short	0x010a
        /*06d6*/ 	.byte	0x07
	.zero		1


	//   ....[92]....
        /*06d8*/ 	.word	0x00004fe0
        /*06dc*/ 	.word	0x000000ff
        /*06e0*/ 	.word	0x00000080
        /*06e4*/ 	.short	0x010a
        /*06e6*/ 	.byte	0x07
	.zero		1


	//   ....[93]....
        /*06e8*/ 	.word	0x00005020
        /*06ec*/ 	.word	0x00000000
        /*06f0*/ 	.word	0x00000088
        /*06f4*/ 	.short	0x010a
        /*06f6*/ 	.byte	0xff
	.zero		1


	//   ....[94]....
        /*06f8*/ 	.word	0x00005390
        /*06fc*/ 	.word	0x00000000
        /*0700*/ 	.word	0x000000a0
        /*0704*/ 	.short	0x010a
        /*0706*/ 	.byte	0xff
	.zero		1


	//   ....[95]....
        /*0708*/ 	.word	0x000054a0
        /*070c*/ 	.word	0x00000000
        /*0710*/ 	.word	0x00000000
        /*0714*/ 	.short	0x0101
        /*0716*/ 	.byte	0xff
	.zero		1


	//   ....[96]....
        /*0718*/ 	.word	0x00005e10
        /*071c*/ 	.word	0x000000ff
        /*0720*/ 	.word	0x00000050
        /*0724*/ 	.short	0x010a
        /*0726*/ 	.byte	0x2e
	.zero		1


	//   ....[97]....
        /*0728*/ 	.word	0x00005f10
        /*072c*/ 	.word	0x000000b7
        /*0730*/ 	.word	0x000000c0
        /*0734*/ 	.short	0x010a
        /*0736*/ 	.byte	0xff
	.zero		1


	//   ....[98]....
        /*0738*/ 	.word	0x00006190
        /*073c*/ 	.word	0x000000ff
        /*0740*/ 	.word	0x00000050
        /*0744*/ 	.short	0x010a
        /*0746*/ 	.byte	0x2e
	.zero		1


	//   ....[99]....
        /*0748*/ 	.word	0x00006360
        /*074c*/ 	.word	0x000000b7
        /*0750*/ 	.word	0x000000c0
        /*0754*/ 	.short	0x010a
        /*0756*/ 	.byte	0xff
	.zero		1


	//   ....[100]....
        /*0758*/ 	.word	0x000075e0
        /*075c*/ 	.word	0x00000000
        /*0760*/ 	.word	0x00000000
        /*0764*/ 	.short	0x0101
        /*0766*/ 	.byte	0xff
	.zero		1


	//   ....[101]....
        /*0768*/ 	.word	0x000075f0
        /*076c*/ 	.word	0x00000003
        /*0770*/ 	.word	0x00000050
        /*0774*/ 	.short	0x010a
        /*0776*/ 	.byte	0xff
	.zero		1


	//   ....[102]....
        /*0778*/ 	.word	0x000076d0
        /*077c*/ 	.word	0x00000003
        /*0780*/ 	.word	0x00000050
        /*0784*/ 	.short	0x010a
        /*0786*/ 	.byte	0xff
	.zero		1


	//   ....[103]....
        /*0788*/ 	.word	0x00008a00
        /*078c*/ 	.word	0x00000055
        /*0790*/ 	.word	0x00000000
        /*0794*/ 	.short	0x0101
        /*0796*/ 	.byte	0xff
	.zero		1


	//   ....[104]....
        /*0798*/ 	.word	0x00008a20
        /*079c*/ 	.word	0x00000000
        /*07a0*/ 	.word	0x00000050
        /*07a4*/ 	.short	0x010a
        /*07a6*/ 	.byte	0xff
	.zero		1


	//   ....[105]....
        /*07a8*/ 	.word	0x00008af0
        /*07ac*/ 	.word	0x00000000
        /*07b0*/ 	.word	0x00000050
        /*07b4*/ 	.short	0x010a
        /*07b6*/ 	.byte	0xff
	.zero		1


	//   ....[106]....
        /*07b8*/ 	.word	0x00009e20
        /*07bc*/ 	.word	0x00000054
        /*07c0*/ 	.word	0x00000000
        /*07c4*/ 	.short	0x0101
        /*07c6*/ 	.byte	0xff
	.zero		1


	//   ....[107]....
        /*07c8*/ 	.word	0x00009e40
        /*07cc*/ 	.word	0x00000003
        /*07d0*/ 	.word	0x00000050
        /*07d4*/ 	.short	0x010a
        /*07d6*/ 	.byte	0xff
	.zero		1


	//   ....[108]....
        /*07d8*/ 	.word	0x00009f10
        /*07dc*/ 	.word	0x00000003
        /*07e0*/ 	.word	0x00000050
        /*07e4*/ 	.short	0x010a
        /*07e6*/ 	.byte	0xff
	.zero		1


	//   ....[109]....
        /*07e8*/ 	.word	0x0000a260
        /*07ec*/ 	.word	0x000000b7
        /*07f0*/ 	.word	0x00000000
        /*07f4*/ 	.short	0x0101
        /*07f6*/ 	.byte	0xff
	.zero		1


	//   ....[110]....
        /*07f8*/ 	.word	0x0000b280
        /*07fc*/ 	.word	0x00000000
        /*0800*/ 	.word	0x00000000
        /*0804*/ 	.short	0x0101
        /*0806*/ 	.byte	0xff
	.zero		1


	//   ....[111]....
        /*0808*/ 	.word	0x0000b4f0
        /*080c*/ 	.word	0x000000ff
        /*0810*/ 	.word	0x00000000
        /*0814*/ 	.short	0x0101
        /*0816*/ 	.byte	0x04
	.zero		1


	//   ....[112]....
        /*0818*/ 	.word	0x0000b510
        /*081c*/ 	.word	0x00000003
        /*0820*/ 	.word	0x000000f0
        /*0824*/ 	.short	0x010a
        /*0826*/ 	.byte	0xff
	.zero		1


	//   ....[113]....
        /*0828*/ 	.word	0x0000b570
        /*082c*/ 	.word	0x00000002
        /*0830*/ 	.word	0x00000028
        /*0834*/ 	.short	0x010a
        /*0836*/ 	.byte	0xff
	.zero		1


	//   ....[114]....
        /*0838*/ 	.word	0x0000b5d0
        /*083c*/ 	.word	0x00000002
        /*0840*/ 	.word	0x00000028
        /*0844*/ 	.short	0x010a
        /*0846*/ 	.byte	0xff
	.zero		1


	//   ....[115]....
        /*0848*/ 	.word	0x0000b620
        /*084c*/ 	.word	0x00000002
        /*0850*/ 	.word	0x000000a0
        /*0854*/ 	.short	0x010a
        /*0856*/ 	.byte	0xff
	.zero		1


	//   ....[116]....
        /*0858*/ 	.word	0x0000b680
        /*085c*/ 	.word	0x00000000
        /*0860*/ 	.word	0x00000000
        /*0864*/ 	.short	0x010a
        /*0866*/ 	.byte	0xff
	.zero		1


	//   ....[117]....
        /*0868*/ 	.word	0x0000b6e0
        /*086c*/ 	.word	0x00000000
        /*0870*/ 	.word	0x00000000
        /*0874*/ 	.short	0x010a
        /*0876*/ 	.byte	0xff
	.zero		1


	//   ....[118]....
        /*0878*/ 	.word	0x0000b740
        /*087c*/ 	.word	0x00000000
        /*0880*/ 	.word	0x00000000
        /*0884*/ 	.short	0x010a
        /*0886*/ 	.byte	0xff
	.zero		1


	//   ....[119]....
        /*0888*/ 	.word	0x0000b7a0
        /*088c*/ 	.word	0x00000000
        /*0890*/ 	.word	0x00000000
        /*0894*/ 	.short	0x010a
        /*0896*/ 	.byte	0xff
	.zero		1


	//   ....[120]....
        /*0898*/ 	.word	0x0000b7f0
        /*089c*/ 	.word	0x00000000
        /*08a0*/ 	.word	0x000000e0
        /*08a4*/ 	.short	0x010a
        /*08a6*/ 	.byte	0xff
	.zero		1


	//   ....[121]....
        /*08a8*/ 	.word	0x0000b850
        /*08ac*/ 	.word	0x00000000
        /*08b0*/ 	.word	0x000000b0
        /*08b4*/ 	.short	0x010a
        /*08b6*/ 	.byte	0xff
	.zero		1


	//   ....[122]....
        /*08b8*/ 	.word	0x0000b8a0
        /*08bc*/ 	.word	0x00000000
        /*08c0*/ 	.word	0x000000a0
        /*08c4*/ 	.short	0x010a
        /*08c6*/ 	.byte	0xff
	.zero		1


	//   ....[123]....
        /*08c8*/ 	.word	0x0000b900
        /*08cc*/ 	.word	0x00000000
        /*08d0*/ 	.word	0x000000b0
        /*08d4*/ 	.short	0x010a
        /*08d6*/ 	.byte	0xff
	.zero		1


	//   ....[124]....
        /*08d8*/ 	.word	0x0000b960
        /*08dc*/ 	.word	0x00000004
        /*08e0*/ 	.word	0x00000008
        /*08e4*/ 	.short	0x010a
        /*08e6*/ 	.byte	0xff
	.zero		1


	//   ....[125]....
        /*08e8*/ 	.word	0x0000ba40
        /*08ec*/ 	.word	0x00000002
        /*08f0*/ 	.word	0x00000008
        /*08f4*/ 	.short	0x010a
        /*08f6*/ 	.byte	0xff
	.zero		1


	//   ....[126]....
        /*08f8*/ 	.word	0x0000ba90
        /*08fc*/ 	.word	0x00000000
        /*0900*/ 	.word	0x000000a0
        /*0904*/ 	.short	0x010a
        /*0906*/ 	.byte	0xff
	.zero		1


	//   ....[127]....
        /*0908*/ 	.word	0x0000baf0
        /*090c*/ 	.word	0x00000000
        /*0910*/ 	.word	0x000000d0
        /*0914*/ 	.short	0x010a
        /*0916*/ 	.byte	0xff
	.zero		1


	//   ....[128]....
        /*0918*/ 	.word	0x0000bb50
        /*091c*/ 	.word	0x00000000
        /*0920*/ 	.word	0x00000000
        /*0924*/ 	.short	0x010a
        /*0926*/ 	.byte	0xff
	.zero		1


	//   ....[129]....
        /*0928*/ 	.word	0x0000bbb0
        /*092c*/ 	.word	0x00000000
        /*0930*/ 	.word	0x00000000
        /*0934*/ 	.short	0x010a
        /*0936*/ 	.byte	0xff
	.zero		1


	//   ....[130]....
        /*0938*/ 	.word	0x0000bc10
        /*093c*/ 	.word	0x00000000
        /*0940*/ 	.word	0x00000100
        /*0944*/ 	.short	0x010a
        /*0946*/ 	.byte	0xff
	.zero		1


	//   ....[131]....
        /*0948*/ 	.word	0x0000bc60
        /*094c*/ 	.word	0x00000000
        /*0950*/ 	.word	0x000000a0
        /*0954*/ 	.short	0x010a
        /*0956*/ 	.byte	0xff
	.zero		1


	//   ....[132]....
        /*0958*/ 	.word	0x0000bcc0
        /*095c*/ 	.word	0x00000000
        /*0960*/ 	.word	0x00000098
        /*0964*/ 	.short	0x010a
        /*0966*/ 	.byte	0xff
	.zero		1


	//   ....[133]....
        /*0968*/ 	.word	0x0000bd20
        /*096c*/ 	.word	0x00000003
        /*0970*/ 	.word	0x00000070
        /*0974*/ 	.short	0x010a
        /*0976*/ 	.byte	0xff
	.zero		1


	//   ....[134]....
        /*0978*/ 	.word	0x0000bd80
        /*097c*/ 	.word	0x00000003
        /*0980*/ 	.word	0x00000078
        /*0984*/ 	.short	0x010a
        /*0986*/ 	.byte	0xff
	.zero		1


	//   ....[135]....
        /*0988*/ 	.word	0x0000bde0
        /*098c*/ 	.word	0x00000003
        /*0990*/ 	.word	0x00000080
        /*0994*/ 	.short	0x010a
        /*0996*/ 	.byte	0xff
	.zero		1


	//   ....[136]....
        /*0998*/ 	.word	0x0000be40
        /*099c*/ 	.word	0x00000003
        /*09a0*/ 	.word	0x00000088
        /*09a4*/ 	.short	0x010a
        /*09a6*/ 	.byte	0xff
	.zero		1


	//   ....[137]....
        /*09a8*/ 	.word	0x0000bea0
        /*09ac*/ 	.word	0x00000000
        /*09b0*/ 	.word	0x00000070
        /*09b4*/ 	.short	0x010a
        /*09b6*/ 	.byte	0xff
	.zero		1


	//   ....[138]....
        /*09b8*/ 	.word	0x0000bf00
        /*09bc*/ 	.word	0x00000000
        /*09c0*/ 	.word	0x00000078
        /*09c4*/ 	.short	0x010a
        /*09c6*/ 	.byte	0xff
	.zero		1


	//   ....[139]....
        /*09c8*/ 	.word	0x0000bf60
        /*09cc*/ 	.word	0x00000000
        /*09d0*/ 	.word	0x00000080
        /*09d4*/ 	.short	0x010a
        /*09d6*/ 	.byte	0xff
	.zero		1


	//   ....[140]....
        /*09d8*/ 	.word	0x0000bfb0
        /*09dc*/ 	.word	0x00000000
        /*09e0*/ 	.word	0x000000a0
        /*09e4*/ 	.short	0x010a
        /*09e6*/ 	.byte	0xff
	.zero		1


	//   ....[141]....
        /*09e8*/ 	.word	0x0000c010
        /*09ec*/ 	.word	0x00000003
        /*09f0*/ 	.word	0x00000050
        /*09f4*/ 	.short	0x010a
        /*09f6*/ 	.byte	0xff
	.zero		1


	//   ....[142]....
        /*09f8*/ 	.word	0x0000c060
        /*09fc*/ 	.word	0x000000b7
        /*0a00*/ 	.word	0x000000c0
        /*0a04*/ 	.short	0x010a
        /*0a06*/ 	.byte	0xff
	.zero		1


	//   ....[143]....
        /*0a08*/ 	.word	0x0000c0b0
        /*0a0c*/ 	.word	0x00000003
        /*0a10*/ 	.word	0x00000050
        /*0a14*/ 	.short	0x010a
        /*0a16*/ 	.byte	0xff
	.zero		1


	//   ....[144]....
        /*0a18*/ 	.word	0x0000c100
        /*0a1c*/ 	.word	0x00000000
        /*0a20*/ 	.word	0x00000050
        /*0a24*/ 	.short	0x010a
        /*0a26*/ 	.byte	0xff
	.zero		1


	//   ....[145]....
        /*0a28*/ 	.word	0x0000c150
        /*0a2c*/ 	.word	0x00000003
        /*0a30*/ 	.word	0x00000050
        /*0a34*/ 	.short	0x010a
        /*0a36*/ 	.byte	0xff
	.zero		1


	//----- nvinfo : EIATTR_NUM_MBARRIERS
	.align		4
.L_47:
        /*0a38*/ 	.byte	0x03, 0x38
        /*0a3a*/ 	.short	0x0021


	//----- nvinfo : EIATTR_EXIT_INSTR_OFFSETS
	.align		4
        /*0a3c*/ 	.byte	0x04, 0x1c
        /*0a3e*/ 	.short	(.L_49 - .L_48)


	//   ....[0]....
.L_48:
        /*0a40*/ 	.word	0x00002830


	//   ....[1]....
        /*0a44*/ 	.word	0x00002d30


	//   ....[2]....
        /*0a48*/ 	.word	0x00002d90


	//   ....[3]....
        /*0a4c*/ 	.word	0x00003ff0


	//   ....[4]....
        /*0a50*/ 	.word	0x00005050


	//   ....[5]....
        /*0a54*/ 	.word	0x00005090


	//   ....[6]....
        /*0a58*/ 	.word	0x0000b3e0


	//   ....[7]....
        /*0a5c*/ 	.word	0x0000b460


	//   ....[8]....
        /*0a60*/ 	.word	0x0000b490


	//   ....[9]....
        /*0a64*/ 	.word	0x0000b500


	//----- nvinfo : EIATTR_MAX_THREADS
	.align		4
.L_49:
        /*0a68*/ 	.byte	0x04, 0x05
        /*0a6a*/ 	.short	(.L_51 - .L_50)
.L_50:
        /*0a6c*/ 	.word	0x00000100
        /*0a70*/ 	.word	0x00000001
        /*0a74*/ 	.word	0x00000001


	//----- nvinfo : EIATTR_CRS_STACK_SIZE
	.align		4
.L_51:
        /*0a78*/ 	.byte	0x04, 0x1e
        /*0a7a*/ 	.short	(.L_53 - .L_52)
.L_52:
        /*0a7c*/ 	.word	0x00000000


	//----- nvinfo : EIATTR_CBANK_PARAM_SIZE
	.align		4
.L_53:
        /*0a80*/ 	.byte	0x03, 0x19
        /*0a82*/ 	.short	0x0800


	//----- nvinfo : EIATTR_PARAM_CBANK
	.align		4
        /*0a84*/ 	.byte	0x04, 0x0a
        /*0a86*/ 	.short	(.L_55 - .L_54)
	.align		4
.L_54:
        /*0a88*/ 	.word	index@(.nv.constant0._ZN7cutlass13device_kernelINS_4gemm6kernel13GemmUniversalIN4cute5tupleIJiiiiEEENS1_10collective13CollectiveMmaINS1_35MainloopSm100TmaUmmaWarpSpecializedILi5ELi2ELi2ENS5_IJNS4_1CILi2EEENSA_ILi1EEESC_EEEEENS5_IJNSA_ILi256EEESF_NSA_ILi64EEEEEENS_6half_tENS5_IJlSC_lEEESI_SJ_NS4_8TiledMMAINS4_8MMA_AtomIJNS4_26SM100_MMA_F16BF16_2x1SM_SSISI_SI_fLi256ELi256ELNS4_4UMMA5MajorE0ELSO_0ELNSN_7ScaleInE0ELSP_0EEEEEENS4_6LayoutINS5_IJSC_SC_SC_EEENS5_IJNSA_ILi0EEESU_SU_EEEEENS5_IJNS4_10UnderscoreESX_SX_EEEEENS4_18SM100_TMA_2SM_LOADENS4_14ComposedLayoutINS4_7SwizzleILi3ELi4ELi3EEENS4_18smem_ptr_flag_bitsILi16EEENSS_INS5_IJNSA_ILi8EEESG_EEENS5_IJSG_SC_EEEEEEEvNS4_8identityES10_S1A_vS1B_EENS_8epilogue10collective18CollectiveEpilogueINS1D_23Sm100TmaWarpSpecializedILi4ELi2ELi64ELb1ELb0EEEJNS5_IJNSA_ILi128EEESF_SG_EEENS5_IJNSS_IS1I_SC_EENSS_ISG_SC_EEEEESI_SJ_SI_SJ_NS1D_6fusion15FusionCallbacksIS1H_NS1N_13LinCombEltActINS1D_6thread4ReLuESI_fSI_fLNS_15FloatRoundStyleE2EEES1J_S1M_JEEENS4_5SM1004TMEM4LOAD26SM100_TMEM_LOAD_32dp32b64xENS4_13SM90_TMA_LOADES1A_NS4_39AutoVectorizingCopyWithAssumedAlignmentILi128EEENS4_14SM90_TMA_STOREES1A_S21_S21_EEEvvEEEEvNT_6ParamsE)
        /*0a8c*/ 	.short	0x0380
        /*0a8e*/ 	.short	0x0800


	//----- nvinfo : EIATTR_SW_WAR
	.align		4
.L_55:
        /*0a90*/ 	.byte	0x04, 0x36
        /*0a92*/ 	.short	(.L_57 - .L_56)
.L_56:
        /*0a94*/ 	.word	0x00000008
.L_57:


//--------------------- .nv.callgraph             --------------------------
	.section	.nv.callgraph,"",@"SHT_CUDA_CALLGRAPH"
	.align	4
	.sectionentsize	8
	.align		4
        /*0000*/ 	.word	0x00000000
	.align		4
        /*0004*/ 	.word	0xffffffff
	.align		4
        /*0008*/ 	.word	index@(_ZN7cutlass13device_kernelINS_4gemm6kernel13GemmUniversalIN4cute5tupleIJiiiiEEENS1_10collective13CollectiveMmaINS1_35MainloopSm100TmaUmmaWarpSpecializedILi5ELi2ELi2ENS5_IJNS4_1CILi2EEENSA_ILi1EEESC_EEEEENS5_IJNSA_ILi256EEESF_NSA_ILi64EEEEEENS_6half_tENS5_IJlSC_lEEESI_SJ_NS4_8TiledMMAINS4_8MMA_AtomIJNS4_26SM100_MMA_F16BF16_2x1SM_SSISI_SI_fLi256ELi256ELNS4_4UMMA5MajorE0ELSO_0ELNSN_7ScaleInE0ELSP_0EEEEEENS4_6LayoutINS5_IJSC_SC_SC_EEENS5_IJNSA_ILi0EEESU_SU_EEEEENS5_IJNS4_10UnderscoreESX_SX_EEEEENS4_18SM100_TMA_2SM_LOADENS4_14ComposedLayoutINS4_7SwizzleILi3ELi4ELi3EEENS4_18smem_ptr_flag_bitsILi16EEENSS_INS5_IJNSA_ILi8EEESG_EEENS5_IJSG_SC_EEEEEEEvNS4_8identityES10_S1A_vS1B_EENS_8epilogue10collective18CollectiveEpilogueINS1D_23Sm100TmaWarpSpecializedILi4ELi2ELi64ELb1ELb0EEEJNS5_IJNSA_ILi128EEESF_SG_EEENS5_IJNSS_IS1I_SC_EENSS_ISG_SC_EEEEESI_SJ_SI_SJ_NS1D_6fusion15FusionCallbacksIS1H_NS1N_13LinCombEltActINS1D_6thread4ReLuESI_fSI_fLNS_15FloatRoundStyleE2EEES1J_S1M_JEEENS4_5SM1004TMEM4LOAD26SM100_TMEM_LOAD_32dp32b64xENS4_13SM90_TMA_LOADES1A_NS4_39AutoVectorizingCopyWithAssumedAlignmentILi128EEENS4_14SM90_TMA_STOREES1A_S21_S21_EEEvvEEEEvNT_6ParamsE)
	.align		4
        /*000c*/ 	.word	index@(__assertfail)
	.align		4
        /*0010*/ 	.word	0x00000000
	.align		4
        /*0014*/ 	.word	0xfffffffe
	.align		4
        /*0018*/ 	.word	0x00000000
	.align		4
        /*001c*/ 	.word	0xfffffffd
	.align		4
        /*0020*/ 	.word	0x00000000
	.align		4
        /*0024*/ 	.word	0xfffffffc


//--------------------- .nv.constant4             --------------------------
	.section	.nv.constant4,"a",@progbits
	.align	8
	.align		8
.nv.constant4:
        /*0000*/ 	.dword	__assertfail
	.align		8
        /*0008*/ 	.dword	__unnamed_1
	.align		8
        /*0010*/ 	.dword	__unnamed_2
	.align		8
        /*0018*/ 	.dword	_ZN39_INTERNAL_1e34d8ad_4_k_cu_6c192dc3_29514cuda3std3__45__cpo5beginE
	.align		8
        /*0020*/ 	.dword	_ZN39_INTERNAL_1e34d8ad_4_k_cu_6c192dc3_29514cuda3std3__45__cpo3endE
	.align		8
        /*0028*/ 	.dword	_ZN39_INTERNAL_1e34d8ad_4_k_cu_6c192dc3_29514cuda3std3__45__cpo6cbeginE
	.align		8
        /*0030*/ 	.dword	_ZN39_INTERNAL_1e34d8ad_4_k_cu_6c192dc3_29514cuda3std3__45__cpo4cendE
	.align		8
        /*0038*/ 	.dword	_ZN39_INTERNAL_1e34d8ad_4_k_cu_6c192dc3_29514cuda3std3__441_GLOBAL__N__1e34d8ad_4_k_cu_6c192dc3_29516ignoreE
	.align		8
        /*0040*/ 	.dword	_ZN39_INTERNAL_1e34d8ad_4_k_cu_6c192dc3_29514cuda3std3__419piecewise_constructE
	.align		8
        /*0048*/ 	.dword	_ZN39_INTERNAL_1e34d8ad_4_k_cu_6c192dc3_29514cuda3std3__48in_placeE
	.align		8
        /*0050*/ 	.dword	_ZN39_INTERNAL_1e34d8ad_4_k_cu_6c192dc3_29514cuda3std6ranges3__45__cpo4swapE
	.align		8
        /*0058*/ 	.dword	_ZN39_INTERNAL_1e34d8ad_4_k_cu_6c192dc3_29514cuda3std6ranges3__45__cpo9iter_moveE
	.align		8
        /*0060*/ 	.dword	_ZN39_INTERNAL_1e34d8ad_4_k_cu_6c192dc3_29514cute7productE
	.align		8
        /*0068*/ 	.dword	_ZN39_INTERNAL_1e34d8ad_4_k_cu_6c192dc3_29514cute1_E
	.align		8
        /*0070*/ 	.dword	$str$25
	.align		8
        /*0078*/ 	.dword	$str$26
	.align		8
        /*0080*/ 	.dword	$str$27
	.align		8
        /*0088*/ 	.dword	$str$28


//--------------------- .text._ZN7cutlass13device_kernelINS_4gemm6kernel13GemmUniversalIN4cute5tupleIJiiiiEEENS1_10collective13CollectiveMmaINS1_35MainloopSm100TmaUmmaWarpSpecializedILi5ELi2ELi2ENS5_IJNS4_1CILi2EEENSA_ILi1EEESC_EEEEENS5_IJNSA_ILi256EEESF_NSA_ILi64EEEEEENS_6half_tENS5_IJlSC_lEEESI_SJ_NS4_8TiledMMAINS4_8MMA_AtomIJNS4_26SM100_MMA_F16BF16_2x1SM_SSISI_SI_fLi256ELi256ELNS4_4UMMA5MajorE0ELSO_0ELNSN_7ScaleInE0ELSP_0EEEEEENS4_6LayoutINS5_IJSC_SC_SC_EEENS5_IJNSA_ILi0EEESU_SU_EEEEENS5_IJNS4_10UnderscoreESX_SX_EEEEENS4_18SM100_TMA_2SM_LOADENS4_14ComposedLayoutINS4_7SwizzleILi3ELi4ELi3EEENS4_18smem_ptr_flag_bitsILi16EEENSS_INS5_IJNSA_ILi8EEESG_EEENS5_IJSG_SC_EEEEEEEvNS4_8identityES10_S1A_vS1B_EENS_8epilogue10collective18CollectiveEpilogueINS1D_23Sm100TmaWarpSpecializedILi4ELi2ELi64ELb1ELb0EEEJNS5_IJNSA_ILi128EEESF_SG_EEENS5_IJNSS_IS1I_SC_EENSS_ISG_SC_EEEEESI_SJ_SI_SJ_NS1D_6fusion15FusionCallbacksIS1H_NS1N_13LinCombEltActINS1D_6thread4ReLuESI_fSI_fLNS_15FloatRoundStyleE2EEES1J_S1M_JEEENS4_5SM1004TMEM4LOAD26SM100_TMEM_LOAD_32dp32b64xENS4_13SM90_TMA_LOADES1A_NS4_39AutoVectorizingCopyWithAssumedAlignmentILi128EEENS4_14SM90_TMA_STOREES1A_S21_S21_EEEvvEEEEvNT_6ParamsE --------------------------
	.section	.text._ZN7cutlass13device_kernelINS_4gemm6kernel13GemmUniversalIN4cute5tupleIJiiiiEEENS1_10collective13CollectiveMmaINS1_35MainloopSm100TmaUmmaWarpSpecializedILi5ELi2ELi2ENS5_IJNS4_1CILi2EEENSA_ILi1EEESC_EEEEENS5_IJNSA_ILi256EEESF_NSA_ILi64EEEEEENS_6half_tENS5_IJlSC_lEEESI_SJ_NS4_8TiledMMAINS4_8MMA_AtomIJNS4_26SM100_MMA_F16BF16_2x1SM_SSISI_SI_fLi256ELi256ELNS4_4UMMA5MajorE0ELSO_0ELNSN_7ScaleInE0ELSP_0EEEEEENS4_6LayoutINS5_IJSC_SC_SC_EEENS5_IJNSA_ILi0EEESU_SU_EEEEENS5_IJNS4_10UnderscoreESX_SX_EEEEENS4_18SM100_TMA_2SM_LOADENS4_14ComposedLayoutINS4_7SwizzleILi3ELi4ELi3EEENS4_18smem_ptr_flag_bitsILi16EEENSS_INS5_IJNSA_ILi8EEESG_EEENS5_IJSG_SC_EEEEEEEvNS4_8identityES10_S1A_vS1B_EENS_8epilogue10collective18CollectiveEpilogueINS1D_23Sm100TmaWarpSpecializedILi4ELi2ELi64ELb1ELb0EEEJNS5_IJNSA_ILi128EEESF_SG_EEENS5_IJNSS_IS1I_SC_EENSS_ISG_SC_EEEEESI_SJ_SI_SJ_NS1D_6fusion15FusionCallbacksIS1H_NS1N_13LinCombEltActINS1D_6thread4ReLuESI_fSI_fLNS_15FloatRoundStyleE2EEES1J_S1M_JEEENS4_5SM1004TMEM4LOAD26SM100_TMEM_LOAD_32dp32b64xENS4_13SM90_TMA_LOADES1A_NS4_39AutoVectorizingCopyWithAssumedAlignmentILi128EEENS4_14SM90_TMA_STOREES1A_S21_S21_EEEvvEEEEvNT_6ParamsE,"ax",@progbits
	.align	128
.text._ZN7cutlass13device_kernelINS_4gemm6kernel13GemmUniversalIN4cute5tupleIJiiiiEEENS1_10collective13CollectiveMmaINS1_35MainloopSm100TmaUmmaWarpSpecializedILi5ELi2ELi2ENS5_IJNS4_1CILi2EEENSA_ILi1EEESC_EEEEENS5_IJNSA_ILi256EEESF_NSA_ILi64EEEEEENS_6half_tENS5_IJlSC_lEEESI_SJ_NS4_8TiledMMAINS4_8MMA_AtomIJNS4_26SM100_MMA_F16BF16_2x1SM_SSISI_SI_fLi256ELi256ELNS4_4UMMA5MajorE0ELSO_0ELNSN_7ScaleInE0ELSP_0EEEEEENS4_6LayoutINS5_IJSC_SC_SC_EEENS5_IJNSA_ILi0EEESU_SU_EEEEENS5_IJNS4_10UnderscoreESX_SX_EEEEENS4_18SM100_TMA_2SM_LOADENS4_14ComposedLayoutINS4_7SwizzleILi3ELi4ELi3EEENS4_18smem_ptr_flag_bitsILi16EEENSS_INS5_IJNSA_ILi8EEESG_EEENS5_IJSG_SC_EEEEEEEvNS4_8identityES10_S1A_vS1B_EENS_8epilogue10collective18CollectiveEpilogueINS1D_23Sm100TmaWarpSpecializedILi4ELi2ELi64ELb1ELb0EEEJNS5_IJNSA_ILi128EEESF_SG_EEENS5_IJNSS_IS1I_SC_EENSS_ISG_SC_EEEEESI_SJ_SI_SJ_NS1D_6fusion15FusionCallbacksIS1H_NS1N_13LinCombEltActINS1D_6thread4ReLuESI_fSI_fLNS_15FloatRoundStyleE2EEES1J_S1M_JEEENS4_5SM1004TMEM4LOAD26SM100_TMEM_LOAD_32dp32b64xENS4_13SM90_TMA_LOADES1A_NS4_39AutoVectorizingCopyWithAssumedAlignmentILi128EEENS4_14SM90_TMA_STOREES1A_S21_S21_EEEvvEEEEvNT_6ParamsE:
        .type           _ZN7cutlass13device_kernelINS_4gemm6kernel13GemmUniversalIN4cute5tupleIJiiiiEEENS1_10collective13CollectiveMmaINS1_35MainloopSm100TmaUmmaWarpSpecializedILi5ELi2ELi2ENS5_IJNS4_1CILi2EEENSA_ILi1EEESC_EEEEENS5_IJNSA_ILi256EEESF_NSA_ILi64EEEEEENS_6half_tENS5_IJlSC_lEEESI_SJ_NS4_8TiledMMAINS4_8MMA_AtomIJNS4_26SM100_MMA_F16BF16_2x1SM_SSISI_SI_fLi256ELi256ELNS4_4UMMA5MajorE0ELSO_0ELNSN_7ScaleInE0ELSP_0EEEEEENS4_6LayoutINS5_IJSC_SC_SC_EEENS5_IJNSA_ILi0EEESU_SU_EEEEENS5_IJNS4_10UnderscoreESX_SX_EEEEENS4_18SM100_TMA_2SM_LOADENS4_14ComposedLayoutINS4_7SwizzleILi3ELi4ELi3EEENS4_18smem_ptr_flag_bitsILi16EEENSS_INS5_IJNSA_ILi8EEESG_EEENS5_IJSG_SC_EEEEEEEvNS4_8identityES10_S1A_vS1B_EENS_8epilogue10collective18CollectiveEpilogueINS1D_23Sm100TmaWarpSpecializedILi4ELi2ELi64ELb1ELb0EEEJNS5_IJNSA_ILi128EEESF_SG_EEENS5_IJNSS_IS1I_SC_EENSS_ISG_SC_EEEEESI_SJ_SI_SJ_NS1D_6fusion15FusionCallbacksIS1H_NS1N_13LinCombEltActINS1D_6thread4ReLuESI_fSI_fLNS_15FloatRoundStyleE2EEES1J_S1M_JEEENS4_5SM1004TMEM4LOAD26SM100_TMEM_LOAD_32dp32b64xENS4_13SM90_TMA_LOADES1A_NS4_39AutoVectorizingCopyWithAssumedAlignmentILi128EEENS4_14SM90_TMA_STOREES1A_S21_S21_EEEvvEEEEvNT_6ParamsE,@function
        .size           _ZN7cutlass13device_kernelINS_4gemm6kernel13GemmUniversalIN4cute5tupleIJiiiiEEENS1_10collective13CollectiveMmaINS1_35MainloopSm100TmaUmmaWarpSpecializedILi5ELi2ELi2ENS5_IJNS4_1CILi2EEENSA_ILi1EEESC_EEEEENS5_IJNSA_ILi256EEESF_NSA_ILi64EEEEEENS_6half_tENS5_IJlSC_lEEESI_SJ_NS4_8TiledMMAINS4_8MMA_AtomIJNS4_26SM100_MMA_F16BF16_2x1SM_SSISI_SI_fLi256ELi256ELNS4_4UMMA5MajorE0ELSO_0ELNSN_7ScaleInE0ELSP_0EEEEEENS4_6LayoutINS5_IJSC_SC_SC_EEENS5_IJNSA_ILi0EEESU_SU_EEEEENS5_IJNS4_10UnderscoreESX_SX_EEEEENS4_18SM100_TMA_2SM_LOADENS4_14ComposedLayoutINS4_7SwizzleILi3ELi4ELi3EEENS4_18smem_ptr_flag_bitsILi16EEENSS_INS5_IJNSA_ILi8EEESG_EEENS5_IJSG_SC_EEEEEEEvNS4_8identityES10_S1A_vS1B_EENS_8epilogue10collective18CollectiveEpilogueINS1D_23Sm100TmaWarpSpecializedILi4ELi2ELi64ELb1ELb0EEEJNS5_IJNSA_ILi128EEESF_SG_EEENS5_IJNSS_IS1I_SC_EENSS_ISG_SC_EEEEESI_SJ_SI_SJ_NS1D_6fusion15FusionCallbacksIS1H_NS1N_13LinCombEltActINS1D_6thread4ReLuESI_fSI_fLNS_15FloatRoundStyleE2EEES1J_S1M_JEEENS4_5SM1004TMEM4LOAD26SM100_TMEM_LOAD_32dp32b64xENS4_13SM90_TMA_LOADES1A_NS4_39AutoVectorizingCopyWithAssumedAlignmentILi128EEENS4_14SM90_TMA_STOREES1A_S21_S21_EEEvvEEEEvNT_6ParamsE,(.L_x_195 - _ZN7cutlass13device_kernelINS_4gemm6kernel13GemmUniversalIN4cute5tupleIJiiiiEEENS1_10collective13CollectiveMmaINS1_35MainloopSm100TmaUmmaWarpSpecializedILi5ELi2ELi2ENS5_IJNS4_1CILi2EEENSA_ILi1EEESC_EEEEENS5_IJNSA_ILi256EEESF_NSA_ILi64EEEEEENS_6half_tENS5_IJlSC_lEEESI_SJ_NS4_8TiledMMAINS4_8MMA_AtomIJNS4_26SM100_MMA_F16BF16_2x1SM_SSISI_SI_fLi256ELi256ELNS4_4UMMA5MajorE0ELSO_0ELNSN_7ScaleInE0ELSP_0EEEEEENS4_6LayoutINS5_IJSC_SC_SC_EEENS5_IJNSA_ILi0EEESU_SU_EEEEENS5_IJNS4_10UnderscoreESX_SX_EEEEENS4_18SM100_TMA_2SM_LOADENS4_14ComposedLayoutINS4_7SwizzleILi3ELi4ELi3EEENS4_18smem_ptr_flag_bitsILi16EEENSS_INS5_IJNSA_ILi8EEESG_EEENS5_IJSG_SC_EEEEEEEvNS4_8identityES10_S1A_vS1B_EENS_8epilogue10collective18CollectiveEpilogueINS1D_23Sm100TmaWarpSpecializedILi4ELi2ELi64ELb1ELb0EEEJNS5_IJNSA_ILi128EEESF_SG_EEENS5_IJNSS_IS1I_SC_EENSS_ISG_SC_EEEEESI_SJ_SI_SJ_NS1D_6fusion15FusionCallbacksIS1H_NS1N_13LinCombEltActINS1D_6thread4ReLuESI_fSI_fLNS_15FloatRoundStyleE2EEES1J_S1M_JEEENS4_5SM1004TMEM4LOAD26SM100_TMEM_LOAD_32dp32b64xENS4_13SM90_TMA_LOADES1A_NS4_39AutoVectorizingCopyWithAssumedAlignmentILi128EEENS4_14SM90_TMA_STOREES1A_S21_S21_EEEvvEEEEvNT_6ParamsE)
        .other          _ZN7cutlass13device_kernelINS_4gemm6kernel13GemmUniversalIN4cute5tupleIJiiiiEEENS1_10collective13CollectiveMmaINS1_35MainloopSm100TmaUmmaWarpSpecializedILi5ELi2ELi2ENS5_IJNS4_1CILi2EEENSA_ILi1EEESC_EEEEENS5_IJNSA_ILi256EEESF_NSA_ILi64EEEEEENS_6half_tENS5_IJlSC_lEEESI_SJ_NS4_8TiledMMAINS4_8MMA_AtomIJNS4_26SM100_MMA_F16BF16_2x1SM_SSISI_SI_fLi256ELi256ELNS4_4UMMA5MajorE0ELSO_0ELNSN_7ScaleInE0ELSP_0EEEEEENS4_6LayoutINS5_IJSC_SC_SC_EEENS5_IJNSA_ILi0EEESU_SU_EEEEENS5_IJNS4_10UnderscoreESX_SX_EEEEENS4_18SM100_TMA_2SM_LOADENS4_14ComposedLayoutINS4_7SwizzleILi3ELi4ELi3EEENS4_18smem_ptr_flag_bitsILi16EEENSS_INS5_IJNSA_ILi8EEESG_EEENS5_IJSG_SC_EEEEEEEvNS4_8identityES10_S1A_vS1B_EENS_8epilogue10collective18CollectiveEpilogueINS1D_23Sm100TmaWarpSpecializedILi4ELi2ELi64ELb1ELb0EEEJNS5_IJNSA_ILi128EEESF_SG_EEENS5_IJNSS_IS1I_SC_EENSS_ISG_SC_EEEEESI_SJ_SI_SJ_NS1D_6fusion15FusionCallbacksIS1H_NS1N_13LinCombEltActINS1D_6thread4ReLuESI_fSI_fLNS_15FloatRoundStyleE2EEES1J_S1M_JEEENS4_5SM1004TMEM4LOAD26SM100_TMEM_LOAD_32dp32b64xENS4_13SM90_TMA_LOADES1A_NS4_39AutoVectorizingCopyWithAssumedAlignmentILi128EEENS4_14SM90_TMA_STOREES1A_S21_S21_EEEvvEEEEvNT_6ParamsE,@"STO_CUDA_ENTRY STV_DEFAULT"
_ZN7cutlass13device_kernelINS_4gemm6kernel13GemmUniversalIN4cute5tupleIJiiiiEEENS1_10collective13CollectiveMmaINS1_35MainloopSm100TmaUmmaWarpSpecializedILi5ELi2ELi2ENS5_IJNS4_1CILi2EEENSA_ILi1EEESC_EEEEENS5_IJNSA_ILi256EEESF_NSA_ILi64EEEEEENS_6half_tENS5_IJlSC_lEEESI_SJ_NS4_8TiledMMAINS4_8MMA_AtomIJNS4_26SM100_MMA_F16BF16_2x1SM_SSISI_SI_fLi256ELi256ELNS4_4UMMA5MajorE0ELSO_0ELNSN_7ScaleInE0ELSP_0EEEEEENS4_6LayoutINS5_IJSC_SC_SC_EEENS5_IJNSA_ILi0EEESU_SU_EEEEENS5_IJNS4_10UnderscoreESX_SX_EEEEENS4_18SM100_TMA_2SM_LOADENS4_14ComposedLayoutINS4_7SwizzleILi3ELi4ELi3EEENS4_18smem_ptr_flag_bitsILi16EEENSS_INS5_IJNSA_ILi8EEESG_EEENS5_IJSG_SC_EEEEEEEvNS4_8identityES10_S1A_vS1B_EENS_8epilogue10collective18CollectiveEpilogueINS1D_23Sm100TmaWarpSpecializedILi4ELi2ELi64ELb1ELb0EEEJNS5_IJNSA_ILi128EEESF_SG_EEENS5_IJNSS_IS1I_SC_EENSS_ISG_SC_EEEEESI_SJ_SI_SJ_NS1D_6fusion15FusionCallbacksIS1H_NS1N_13LinCombEltActINS1D_6thread4ReLuESI_fSI_fLNS_15FloatRoundStyleE2EEES1J_S1M_JEEENS4_5SM1004TMEM4LOAD26SM100_TMEM_LOAD_32dp32b64xENS4_13SM90_TMA_LOADES1A_NS4_39AutoVectorizingCopyWithAssumedAlignmentILi128EEENS4_14SM90_TMA_STOREES1A_S21_S21_EEEvvEEEEvNT_6ParamsE:
[----:B------:R-:W1:Y:S01]  /*0000*/  LDC R1, c[0x0][0x37c] ;  /* 0x0000df00ff017b82 */ /* 0x000e620000000800 */
[----:B------:R-:W2:Y:S01]  /*0010*/  S2R R174, SR_TID.X ;  /* 0x0000000000ae7919 */ /* 0x000ea20000002100 */
[----:B------:R-:W3:Y:S06]  /*0020*/  LDCU.64 UR8, c[0x0][0x890] ;  /* 0x00011200ff0877ac */ /* 0x000eec0008000a00 */
[----:B------:R-:W4:Y:S01]  /*0030*/  S2UR UR37, SR_CgaCtaId ;  /* 0x00000000002579c3 */ /* 0x000f220000008800 */
[----:B------:R-:W-:Y:S02]  /*0040*/  PRMT R159, RZ, 0x7610, R159 ;  /* 0x00007610ff9f7816 */ /* 0x000fe4000000009f */
[----:B------:R-:W-:Y:S01]  /*0050*/  ELECT P0, URZ, PT ;  /* 0x0000000000ff782f */ /* 0x000fe20003800000 */
[----:B------:R-:W1:Y:S01]  /*0060*/  LDCU.64 UR44, c[0x0][0x358] ;  /* 0x00006b00ff2c77ac */ /* 0x000e620008000a00 */
[----:B---3--:R-:W-:-:S04]  /*0070*/  UISETP.NE.U32.AND UP2, UPT, UR8, URZ, UPT ;  /* 0x000000ff0800728c */ /* 0x008fc8000bf45070 */
[----:B------:R-:W-:Y:S02]  /*0080*/  UISETP.NE.AND.EX UP2, UPT, UR9, URZ, UPT, UP2 ;  /* 0x000000ff0900728c */ /* 0x000fe4000bf45320 */
[----:B----4-:R-:W-:Y:S02]  /*0090*/  ULOP3.LUT UR5, UR37, 0x1, URZ, 0xc0, !UPT ;  /* 0x0000000125057892 */ /* 0x010fe4000f8ec0ff */
[----:B------:R-:W-:Y:S01]  /*00a0*/  ULOP3.LUT UR4, UR37, 0x1, URZ, 0x3c, !UPT ;  /* 0x0000000125047892 */ /* 0x000fe2000f8e3cff */
[----:B--2---:R-:W-:-:S05]  /*00b0*/  SHF.R.U32.HI R166, RZ, 0x5, R174 ;  /* 0x00000005ffa67819 */ /* 0x004fca00000116ae */
[----:B------:R-:W2:Y:S02]  /*00c0*/  SHFL.IDX PT, R0, R166, RZ, 0x1f ;  /* 0x00001fffa6007589 */ /* 0x000ea400000e0000 */
[----:B--2---:R-:W-:Y:S01]  /*00d0*/  R2UR UR10, R0 ;  /* 0x00000000000a72ca */ /* 0x004fe200000e0000 */
[----:B-1----:R-:W-:Y:S05]  /*00e0*/  BRA.U UP2, `(.L_x_0) ;  /* 0x00000001022c7547 */ /* 0x002fea000b800000 */
[----:B------:R-:W1:Y:S02]  /*00f0*/  LDCU.64 UR6, c[0x0][0x888] ;  /* 0x00011100ff0677ac */ /* 0x000e640008000a00 */
[----:B-1----:R-:W-:-:S04]  /*0100*/  UISETP.NE.U32.AND UP0, UPT, UR6, URZ, UPT ;  /* 0x000000ff0600728c */ /* 0x002fc8000bf05070 */
[----:B------:R-:W-:-:S09]  /*0110*/  UISETP.NE.AND.EX UP0, UPT, UR7, URZ, UPT, UP0 ;  /* 0x000000ff0700728c */ /* 0x000fd2000bf05300 */
[----:B------:R-:W-:Y:S05]  /*0120*/  BRA.U !UP0, `(.L_x_1) ;  /* 0x0000000108107547 */ /* 0x000fea000b800000 */
[----:B------:R-:W1:Y:S02]  /*0130*/  LDC.64 R2, c[0x0][0x888] ;  /* 0x00022200ff027b82 */ /* 0x000e640000000a00 */
[----:B-1----:R1:W5:Y:S01]  /*0140*/  LDG.E R81, desc[UR44][R2.64] ;  /* 0x0000002c02517981 */ /* 0x002362000c1e1900 */
[----:B------:R-:W-:Y:S01]  /*0150*/  HFMA2 R159, -RZ, RZ, 0, 5.9604644775390625e-08 ;  /* 0x00000001ff9f7431 */ /* 0x000fe200000001ff */
[----:B------:R-:W-:Y:S05]  /*0160*/  BRA `(.L_x_0) ;  /* 0x00000000000c7947 */ /* 0x000fea0003800000 */
.L_x_1:
[----:B------:R-:W1:Y:S01]  /*0170*/  LDCU UR6, c[0x0][0x880] ;  /* 0x00011000ff0677ac */ /* 0x000e620008000800 */
[----:B------:R-:W-:Y:S01]  /*0180*/  HFMA2 R159, -RZ, RZ, 0, 5.9604644775390625e-08 ;  /* 0x00000001ff9f7431 */ /* 0x000fe200000001ff */
[----:B-1----:R-:W-:-:S07]  /*0190*/  MOV R81, UR6 ;  /* 0x0000000600517c02 */ /* 0x002fce0008000f00 */
.L_x_0:
[----:B------:R-:W2:Y:S02]  /*01a0*/  LDCU.64 UR6, c[0x0][0x8b0] ;  /* 0x00011600ff0677ac */ /* 0x000ea40008000a00 */
[----:B--2---:R-:W-:-:S04]  /*01b0*/  UISETP.NE.U32.AND UP0, UPT, UR6, URZ, UPT ;  /* 0x000000ff0600728c */ /* 0x004fc8000bf05070 */
[----:B------:R-:W-:-:S09]  /*01c0*/  UISETP.NE.AND.EX UP0, UPT, UR7, URZ, UPT, UP0 ;  /* 0x000000ff0700728c */ /* 0x000fd2000bf05300 */
[----:B------:R-:W-:Y:S05]  /*01d0*/  BRA.U UP0, `(.L_x_2) ;  /* 0x0000000100247547 */ /* 0x000fea000b800000 */
[----:B------:R-:W2:Y:S02]  /*01e0*/  LDCU.64 UR6, c[0x0][0x8a8] ;  /* 0x00011500ff0677ac */ /* 0x000ea40008000a00 */
[----:B--2---:R-:W-:-:S04]  /*01f0*/  UISETP.NE.U32.AND UP0, UPT, UR6, URZ, UPT ;  /* 0x000000ff0600728c */ /* 0x004fc8000bf05070 */
[----:B------:R-:W-:-:S09]  /*0200*/  UISETP.NE.AND.EX UP0, UPT, UR7, URZ, UPT, UP0 ;  /* 0x000000ff0700728c */ /* 0x000fd2000bf05300 */
[----:B------:R-:W-:Y:S05]  /*0210*/  BRA.U !UP0, `(.L_x_3) ;  /* 0x00000001080c7547 */ /* 0x000fea000b800000 */
[----:B------:R-:W2:Y:S02]  /*0220*/  LDC.64 R78, c[0x0][0x8a8] ;  /* 0x00022a00ff4e7b82 */ /* 0x000ea40000000a00 */
[----:B--2---:R2:W5:Y:S01]  /*0230*/  LDG.E R78, desc[UR44][R78.64] ;  /* 0x0000002c4e4e7981 */ /* 0x004562000c1e1900 */
[----:B------:R-:W-:Y:S05]  /*0240*/  BRA `(.L_x_2) ;  /* 0x0000000000087947 */ /* 0x000fea0003800000 */
.L_x_3:
[----:B------:R-:W2:Y:S02]  /*0250*/  LDCU UR6, c[0x0][0x8a0] ;  /* 0x00011400ff0677ac */ /* 0x000ea40008000800 */
[----:B--2---:R-:W-:Y:S02]  /*0260*/  MOV R78, UR6 ;  /* 0x00000006004e7c02 */ /* 0x004fe40008000f00 */
.L_x_2:
[----:B------:R-:W-:Y:S01]  /*0270*/  IMAD.U32 R0, RZ, RZ, UR10 ;  /* 0x0000000aff007e24 */ /* 0x000fe2000f8e00ff */
[----:B------:R-:W-:Y:S04]  /*0280*/  BSSY.RECONVERGENT B0, `(.L_x_4) ;  /* 0x000000c000007945 */ /* 0x000fe80003800200 */
[C---:B------:R-:W-:Y:S02]  /*0290*/  ISETP.NE.OR P2, PT, R0.reuse, 0x1, !P0 ;  /* 0x000000010000780c */ /* 0x040fe40004745670 */
[----:B------:R-:W-:-:S11]  /*02a0*/  ISETP.NE.OR P1, PT, R0, 0x3, !P0 ;  /* 0x000000030000780c */ /* 0x000fd60004725670 */
[----:B------:R-:W-:Y:S05]  /*02b0*/  @P2 BRA `(.L_x_5) ;  /* 0x0000000000202947 */ /* 0x000fea0003800000 */
[----:B------:R-:W3:Y:S02]  /*02c0*/  LDCU.64 UR6, c[0x0][0x348] ;  /* 0x00006900ff0677ac */ /* 0x000ee40008000a00 */
[----:B---3--:R-:W-:Y:S02]  /*02d0*/  UIADD3 UR12, UP1, UPT, UR6, 0x80, URZ ;  /* 0x00000080060c7890 */ /* 0x008fe4000ff3e0ff */
[----:B------:R-:W-:Y:S02]  /*02e0*/  UIADD3 UR6, UP0, UPT, UR6, 0x180, URZ ;  /* 0x0000018006067890 */ /* 0x000fe4000ff1e0ff */
[----:B------:R-:W-:Y:S02]  /*02f0*/  UIADD3.X UR13, UPT, UPT, URZ, UR7, URZ, UP1, !UPT ;  /* 0x00000007ff0d7290 */ /* 0x000fe40008ffe4ff */
[----:B------:R-:W-:-:S07]  /*0300*/  UIADD3.X UR7, UPT, UPT, URZ, UR7, URZ, UP0, !UPT ;  /* 0x00000007ff077290 */ /* 0x000fce00087fe4ff */
[----:B------:R3:W-:Y:S02]  /*0310*/  UTMACCTL.PF [UR12] ;  /* 0x000000000c0079b9 */ /* 0x0007e40008040000 */
[----:B------:R3:W-:Y:S02]  /*0320*/  UTMACCTL.PF [UR6] ;  /* 0x00000000060079b9 */ /* 0x0007e40008040000 */
[----:B---3--:R-:W-:Y:S01]  /*0330*/  NOP ;  /* 0x0000000000007918 */ /* 0x008fe20000000000 */
.L_x_5:
[----:B------:R-:W-:Y:S05]  /*0340*/  BSYNC.RECONVERGENT B0 ;  /* 0x0000000000007941 */ /* 0x000fea0003800200 */
.L_x_4:
[----:B------:R-:W-:Y:S04]  /*0350*/  BSSY.RECONVERGENT B0, `(.L_x_6) ;  /* 0x000000a000007945 */ /* 0x000fe80003800200 */
        /* <DEDUP_REMOVED lines=9> */
.L_x_7:
[----:B------:R-:W-:Y:S05]  /*03f0*/  BSYNC.RECONVERGENT B0 ;  /* 0x0000000000007941 */ /* 0x000fea0003800200 */
.L_x_6:
[----:B------:R-:W3:Y:S01]  /*0400*/  LDCU.64 UR6, c[0x0][0x888] ;  /* 0x00011100ff0677ac */ /* 0x000ee20008000a00 */
[----:B------:R-:W-:Y:S02]  /*0410*/  UISETP.EQ.U32.AND UP1, UPT, UR8, URZ, UPT ;  /* 0x000000ff0800728c */ /* 0x000fe4000bf22070 */
[----:B------:R-:W-:Y:S02]  /*0420*/  UPLOP3.LUT UP5, UPT, UPT, UPT, UPT, 0x40, 0x4 ;  /* 0x000000000004789c */ /* 0x000fe40003fae870 */
[----:B---3--:R-:W-:-:S04]  /*0430*/  UISETP.NE.U32.AND UP0, UPT, UR6, URZ, UPT ;  /* 0x000000ff0600728c */ /* 0x008fc8000bf05070 */
[----:B------:R-:W-:-:S04]  /*0440*/  UISETP.NE.AND.EX UP0, UPT, UR7, URZ, UPT, UP0 ;  /* 0x000000ff0700728c */ /* 0x000fc8000bf05300 */
[----:B------:R-:W-:-:S04]  /*0450*/  UISETP.EQ.OR.EX UP3, UPT, UR9, URZ, !UP0, UP1 ;  /* 0x000000ff0900728c */ /* 0x000fc8000c762710 */
[----:B------:R-:W-:-:S05]  /*0460*/  UP2UR UR48, UPR, URZ, 0x8 ;  /* 0x00000008ff307883 */ /* 0x000fca0008000000 */
[----:B------:R-:W-:Y:S07]  /*0470*/  BRA.U !UP3, `(.L_x_8) ;  /* 0x000000010b147547 */ /* 0x000fee000b800000 */
[----:B------:R-:W-:Y:S01]  /*0480*/  PLOP3.LUT P2, PT, PT, PT, UP2, 0x80, 0x8 ;  /* 0x000000000008781c */ /* 0x000fe20003f4f028 */
[----:B------:R-:W-:-:S12]  /*0490*/  UPLOP3.LUT UP5, UPT, UPT, UPT, UP0, 0x40, 0x4 ;  /* 0x000000000004789c */ /* 0x000fd80003fae800 */
[----:B-----5:R-:W-:-:S13]  /*04a0*/  @!P2 FSETP.EQ.AND P1, PT, R81, RZ, PT ;  /* 0x000000ff5100a20b */ /* 0x020fda0003f22000 */
[----:B------:R-:W-:Y:S01]  /*04b0*/  @!P2 VOTEU.ANY UP1, P1 ;  /* 0x0000000000ffa886 */ /* 0x000fe20000820100 */
[----:B------:R-:W-:-:S11]  /*04c0*/  @!UP2 UPLOP3.LUT UP5, UPT, UPT, UPT, UP1, 0x80, 0x8 ;  /* 0x000000000008a89c */ /* 0x000fd60003faf010 */
.L_x_8:
[----:B------:R-:W3:Y:S01]  /*04d0*/  SHFL.IDX PT, R0, R166, RZ, 0x1f ;  /* 0x00001fffa6007589 */ /* 0x000ee200000e0000 */
[----:B------:R-:W-:-:S04]  /*04e0*/  UISETP.NE.AND UP1, UPT, UR10, 0x2, UPT ;  /* 0x000000020a00788c */ /* 0x000fc8000bf25270 */
[----:B------:R-:W-:Y:S02]  /*04f0*/  UISETP.EQ.AND UP2, UPT, UR5, URZ, !UP1 ;  /* 0x000000ff0500728c */ /* 0x000fe4000cf42270 */
[----:B------:R-:W-:-:S04]  /*0500*/  USEL UR6, URZ, 0x1, UP1 ;  /* 0x00000001ff067887 */ /* 0x000fc80008800000 */
[----:B------:R-:W-:Y:S02]  /*0510*/  PLOP3.LUT P5, PT, P0, PT, UP2, 0x80, 0x8 ;  /* 0x000000000008781c */ /* 0x000fe400007af028 */
[----:B---3--:R-:W-:-:S13]  /*0520*/  ISETP.NE.AND P1, PT, R0, RZ, PT ;  /* 0x000000ff0000720c */ /* 0x008fda0003f25270 */
[----:B------:R-:W-:Y:S05]  /*0530*/  @P1 BRA `(.L_x_9) ;  /* 0x00000000004c1947 */ /* 0x000fea0003800000 */
[----:B------:R-:W-:Y:S01]  /*0540*/  UMOV UR8, 0x400 ;  /* 0x0000040000087882 */ /* 0x000fe20000000000 */
[----:B------:R-:W-:Y:S01]  /*0550*/  UMOV UR7, 0x1 ;  /* 0x0000000100077882 */ /* 0x000fe20000000000 */
[----:B------:R-:W-:Y:S02]  /*0560*/  ULEA UR8, UR37, UR8, 0x18 ;  /* 0x0000000825087291 */ /* 0x000fe4000f8ec0ff */
[----:B------:R-:W-:-:S04]  /*0570*/  UIADD3 UR12, UPT, UPT, -UR7, 0x100000, URZ ;  /* 0x00100000070c7890 */ /* 0x000fc8000fffe1ff */
[----:B------:R-:W-:Y:S02]  /*0580*/  USHF.L.U32 UR13, UR12, 0xb, URZ ;  /* 0x0000000b0c0d7899 */ /* 0x000fe400080006ff */
[----:B------:R-:W-:Y:S01]  /*0590*/  USHF.L.U32 UR12, UR12, 0x1, URZ ;  /* 0x000000010c0c7899 */ /* 0x000fe200080006ff */
[----:B------:R-:W-:Y:S01]  /*05a0*/  ELECT P1, URZ, PT ;  /* 0x0000000000ff782f */ /* 0x000fe20003820000 */
[----:B------:R-:W3:Y:S10]  /*05b0*/  FENCE.VIEW.ASYNC.S ;  /* 0x00000000000073c6 */ /* 0x000ef40000000000 */
[----:B---3--:R3:W4:Y:S01]  /*05c0*/  SYNCS.EXCH.64 URZ, [UR8], UR12 ;  /* 0x0000000c08ff75b2 */ /* 0x0087220008000100 */
[----:B------:R3:W1:Y:S01]  /*05d0*/  SYNCS.EXCH.64 URZ, [UR8+0x28], UR12 ;  /* 0x0000280c08ff75b2 */ /* 0x0006620008000100 */
        /* <DEDUP_REMOVED lines=8> */
[----:B------:R-:W-:Y:S01]  /*0660*/  NOP ;  /* 0x0000000000007918 */ /* 0x000fe20000000000 */
.L_x_9:
[----:B------:R-:W2:Y:S01]  /*0670*/  SHFL.IDX PT, R0, R166, RZ, 0x1f ;  /* 0x00001fffa6007589 */ /* 0x000ea200000e0000 */
[----:B------:R-:W-:Y:S01]  /*0680*/  NOP ;  /* 0x0000000000007918 */ /* 0x000fe20000000000 */
[----:B--2---:R-:W-:-:S13]  /*0690*/  ISETP.NE.AND P1, PT, R0, 0x1, PT ;  /* 0x000000010000780c */ /* 0x004fda0003f25270 */
[----:B------:R-:W-:Y:S05]  /*06a0*/  @P1 BRA `(.L_x_10) ;  /* 0x0000000000541947 */ /* 0x000fea0003800000 */
[----:B------:R-:W-:Y:S01]  /*06b0*/  UMOV UR9, 0x400 ;  /* 0x0000040000097882 */ /* 0x000fe20000000000 */
[----:B---3--:R-:W-:Y:S01]  /*06c0*/  UMOV UR8, 0x20 ;  /* 0x0000002000087882 */ /* 0x008fe20000000000 */
[----:B------:R-:W-:Y:S01]  /*06d0*/  UMOV UR7, 0x80 ;  /* 0x0000008000077882 */ /* 0x000fe20000000000 */
[----:B------:R-:W-:Y:S02]  /*06e0*/  ULEA UR9, UR37, UR9, 0x18 ;  /* 0x0000000925097291 */ /* 0x000fe4000f8ec0ff */
[----:B------:R-:W-:-:S04]  /*06f0*/  UIADD3 UR12, UPT, UPT, -UR8, 0x100000, URZ ;  /* 0x00100000080c7890 */ /* 0x000fc8000fffe1ff */
[----:B------:R-:W-:Y:S02]  /*0700*/  USHF.L.U32 UR13, UR12, 0xb, URZ ;  /* 0x0000000b0c0d7899 */ /* 0x000fe400080006ff */
[----:B------:R-:W-:Y:S02]  /*0710*/  USHF.L.U32 UR12, UR12, 0x1, URZ ;  /* 0x000000010c0c7899 */ /* 0x000fe400080006ff */
[----:B------:R-:W-:-:S04]  /*0720*/  UIADD3 UR14, UPT, UPT, -UR7, 0x100000, URZ ;  /* 0x00100000070e7890 */ /* 0x000fc8000fffe1ff */
[----:B------:R-:W-:Y:S02]  /*0730*/  USHF.L.U32 UR15, UR14, 0xb, URZ ;  /* 0x0000000b0e0f7899 */ /* 0x000fe400080006ff */
[----:B------:R-:W-:Y:S01]  /*0740*/  USHF.L.U32 UR14, UR14, 0x1, URZ ;  /* 0x000000010e0e7899 */ /* 0x000fe200080006ff */
[----:B------:R-:W-:Y:S01]  /*0750*/  ELECT P1, URZ, PT ;  /* 0x0000000000ff782f */ /* 0x000fe20003820000 */
[----:B------:R-:W2:Y:S02]  /*0760*/  FENCE.VIEW.ASYNC.S ;  /* 0x00000000000073c6 */ /* 0x000ea40000000000 */
[----:B--2---:R2:W3:Y:S08]  /*0770*/  SYNCS.EXCH.64 URZ, [UR9+0x50], UR12 ;  /* 0x0000500c09ff75b2 */ /* 0x0044f00008000100 */
        /* <DEDUP_REMOVED lines=8> */
.L_x_10:
[----:B------:R-:W4:Y:S01]  /*0800*/  SHFL.IDX PT, R0, R166, RZ, 0x1f ;  /* 0x00001fffa6007589 */ /* 0x000f2200000e0000 */
[----:B------:R-:W-:Y:S01]  /*0810*/  NOP ;  /* 0x0000000000007918 */ /* 0x000fe20000000000 */
[----:B----4-:R-:W-:-:S13]  /*0820*/  ISETP.NE.AND P1, PT, R0, 0x3, PT ;  /* 0x000000030000780c */ /* 0x010fda0003f25270 */
[----:B------:R-:W-:Y:S05]  /*0830*/  @P1 BRA `(.L_x_11) ;  /* 0x00000000002c1947 */ /* 0x000fea0003800000 */
[----:B---3--:R-:W-:Y:S01]  /*0840*/  UMOV UR8, 0x400 ;  /* 0x0000040000087882 */ /* 0x008fe20000000000 */
[----:B------:R-:W-:Y:S01]  /*0850*/  UMOV UR7, 0x20 ;  /* 0x0000002000077882 */ /* 0x000fe20000000000 */
[----:B------:R-:W-:Y:S02]  /*0860*/  ULEA UR8, UR37, UR8, 0x18 ;  /* 0x0000000825087291 */ /* 0x000fe4000f8ec0ff */
[----:B--2---:R-:W-:-:S04]  /*0870*/  UIADD3 UR12, UPT, UPT, -UR7, 0x100000, URZ ;  /* 0x00100000070c7890 */ /* 0x004fc8000fffe1ff */
[----:B------:R-:W-:Y:S02]  /*0880*/  USHF.L.U32 UR13, UR12, 0xb, URZ ;  /* 0x0000000b0c0d7899 */ /* 0x000fe400080006ff */
[----:B------:R-:W-:Y:S01]  /*0890*/  USHF.L.U32 UR12, UR12, 0x1, URZ ;  /* 0x000000010c0c7899 */ /* 0x000fe200080006ff */
[----:B------:R-:W-:Y:S01]  /*08a0*/  ELECT P1, URZ, PT ;  /* 0x0000000000ff782f */ /* 0x000fe20003820000 */
[----:B------:R-:W2:Y:S10]  /*08b0*/  FENCE.VIEW.ASYNC.S ;  /* 0x00000000000073c6 */ /* 0x000eb40000000000 */
[----:B--2---:R4:W2:Y:S01]  /*08c0*/  SYNCS.EXCH.64 URZ, [UR8+0x90], UR12 ;  /* 0x0000900c08ff75b2 */ /* 0x0048a20008000100 */
[----:B------:R4:W3:Y:S02]  /*08d0*/  SYNCS.EXCH.64 URZ, [UR8+0x98], UR12 ;  /* 0x0000980c08ff75b2 */ /* 0x0008e40008000100 */
[----:B----4-:R-:W-:Y:S01]  /*08e0*/  NOP ;  /* 0x0000000000007918 */ /* 0x010fe20000000000 */
.L_x_11:
[----:B------:R-:W4:Y:S01]  /*08f0*/  SHFL.IDX PT, R0, R166, RZ, 0x1f ;  /* 0x00001fffa6007589 */ /* 0x000f2200000e0000 */
[----:B------:R-:W-:Y:S01]  /*0900*/  NOP ;  /* 0x0000000000007918 */ /* 0x000fe20000000000 */
[----:B----4-:R-:W-:-:S13]  /*0910*/  ISETP.NE.AND P1, PT, R0, 0x4, PT ;  /* 0x000000040000780c */ /* 0x010fda0003f25270 */
[----:B------:R-:W-:Y:S05]  /*0920*/  @P1 BRA `(.L_x_12) ;  /* 0x0000000000481947 */ /* 0x000fea0003800000 */
[----:B--2---:R-:W-:Y:S01]  /*0930*/  UMOV UR9, 0x1a0 ;  /* 0x000001a000097882 */ /* 0x004fe20000000000 */
[----:B---3--:R-:W-:Y:S01]  /*0940*/  UMOV UR8, 0x400 ;  /* 0x0000040000087882 */ /* 0x008fe20000000000 */
[----:B------:R-:W-:Y:S01]  /*0950*/  USEL UR9, UR9, 0x1e0, UP5 ;  /* 0x000001e009097887 */ /* 0x000fe2000a800000 */
        /* <DEDUP_REMOVED lines=10> */
[----:B--2---:R4:W2:Y:S08]  /*0a00*/  SYNCS.EXCH.64 URZ, [UR8+0xa0], UR12 ;  /* 0x0000a00c08ff75b2 */ /* 0x0048b00008000100 */
[----:B------:R4:W3:Y:S01]  /*0a10*/  SYNCS.EXCH.64 URZ, [UR8+0xb0], UR14 ;  /* 0x0000b00e08ff75b2 */ /* 0x0008e20008000100 */
[----:B------:R4:W1:Y:S01]  /*0a20*/  SYNCS.EXCH.64 URZ, [UR8+0xa8], UR12 ;  /* 0x0000a80c08ff75b2 */ /* 0x0008620008000100 */
[----:B------:R4:W1:Y:S02]  /*0a30*/  SYNCS.EXCH.64 URZ, [UR8+0xb8], UR14 ;  /* 0x0000b80e08ff75b2 */ /* 0x0008640008000100 */
[----:B----4-:R-:W-:Y:S01]  /*0a40*/  NOP ;  /* 0x0000000000007918 */ /* 0x010fe20000000000 */
.L_x_12:
[----:B------:R-:W4:Y:S01]  /*0a50*/  SHFL.IDX PT, R0, R166, RZ, 0x1f ;  /* 0x00001fffa6007589 */ /* 0x000f2200000e0000 */
[----:B------:R-:W-:Y:S01]  /*0a60*/  NOP ;  /* 0x0000000000007918 */ /* 0x000fe20000000000 */
[----:B----4-:R-:W-:-:S13]  /*0a70*/  ISETP.NE.AND P1, PT, R0, 0x5, PT ;  /* 0x000000050000780c */ /* 0x010fda0003f25270 */
[----:B------:R-:W-:Y:S05]  /*0a80*/  @P1 BRA `(.L_x_13) ;  /* 0x0000000000441947 */ /* 0x000fea0003800000 */
[----:B--2---:R-:W-:Y:S01]  /*0a90*/  UMOV UR9, 0x400 ;  /* 0x0000040000097882 */ /* 0x004fe20000000000 */
        /* <DEDUP_REMOVED lines=16> */
.L_x_13:
[----:B------:R-:W4:Y:S01]  /*0ba0*/  SHFL.IDX PT, R0, R166, RZ, 0x1f ;  /* 0x00001fffa6007589 */ /* 0x000f2200000e0000 */
[----:B------:R-:W-:Y:S01]  /*0bb0*/  ISETP.NE.OR P0, PT, RZ, UR10, !P0 ;  /* 0x0000000aff007c0c */ /* 0x000fe2000c705670 */
        /* <DEDUP_REMOVED lines=12> */
[----:B------:R4:W3:Y:S01]  /*0c80*/  SYNCS.EXCH.64 URZ, [UR8+0xf0], UR12 ;  /* 0x0000f00c08ff75b2 */ /* 0x0008e20008000100 */
[----:B------:R4:W1:Y:S01]  /*0c90*/  SYNCS.EXCH.64 URZ, [UR8+0xe8], UR12 ;  /* 0x0000e80c08ff75b2 */ /* 0x0008620008000100 */
[----:B------:R4:W1:Y:S02]  /*0ca0*/  SYNCS.EXCH.64 URZ, [UR8+0xf8], UR12 ;  /* 0x0000f80c08ff75b2 */ /* 0x0008640008000100 */
[----:B----4-:R-:W-:Y:S01]  /*0cb0*/  NOP ;  /* 0x0000000000007918 */ /* 0x010fe20000000000 */
.L_x_14:
[----:B------:R-:W-:Y:S01]  /*0cc0*/  VOTEU.ALL UP1, P0 ;  /* 0x0000000000ff7886 */ /* 0x000fe20000020000 */
[----:B---3--:R-:W3:Y:S01]  /*0cd0*/  LDCU UR8, c[0x0][0x36c] ;  /* 0x00006d80ff0877ac */ /* 0x008ee20008000800 */
[----:B------:R-:W-:Y:S01]  /*0ce0*/  NOP ;  /* 0x0000000000007918 */ /* 0x000fe20000000000 */
[----:B------:R-:W-:Y:S01]  /*0cf0*/  LOP3.LUT R10, R174, 0x1f, RZ, 0xc0, !PT ;  /* 0x0000001fae0a7812 */ /* 0x000fe200078ec0ff */
[----:B--2---:R-:W-:Y:S01]  /*0d00*/  UMOV UR12, 0x20 ;  /* 0x00000020000c7882 */ /* 0x004fe20000000000 */
[----:B------:R-:W-:Y:S01]  /*0d10*/  @!UP1 UMOV UR7, 0x400 ;  /* 0x0000040000079882 */ /* 0x000fe20000000000 */
[----:B------:R-:W-:-:S04]  /*0d20*/  @!UP1 UIADD3 UR12, UPT, UPT, -UR12, 0x100000, URZ ;  /* 0x001000000c0c9890 */ /* 0x000fc8000fffe1ff */
[----:B------:R-:W-:Y:S02]  /*0d30*/  @!UP1 USHF.L.U32 UR13, UR12, 0xb, URZ ;  /* 0x0000000b0c0d9899 */ /* 0x000fe400080006ff */
[----:B------:R-:W-:Y:S02]  /*0d40*/  @!UP1 USHF.L.U32 UR12, UR12, 0x1, URZ ;  /* 0x000000010c0c9899 */ /* 0x000fe400080006ff */
[----:B------:R-:W-:Y:S01]  /*0d50*/  @!UP1 ULEA UR7, UR37, UR7, 0x18 ;  /* 0x0000000725079291 */ /* 0x000fe2000f8ec0ff */
[----:B------:R-:W-:Y:S01]  /*0d60*/  VOTEU.ALL UP1, P0 ;  /* 0x0000000000ff7886 */ /* 0x000fe20000020000 */
[----:B------:R-:W-:Y:S01]  /*0d70*/  UISETP.NE.AND UP4, UPT, UR10, URZ, UPT ;  /* 0x000000ff0a00728c */ /* 0x000fe2000bf85270 */
[----:B------:R-:W2:Y:S09]  /*0d80*/  FENCE.VIEW.ASYNC.S ;  /* 0x00000000000073c6 */ /* 0x000eb20000000000 */
[----:B--2---:R2:W4:Y:S01]  /*0d90*/  @!UP1 SYNCS.EXCH.64 URZ, [UR7+0x100], UR12 ;  /* 0x0001000c07ff95b2 */ /* 0x0045220008000100 */
[----:B---3--:R-:W-:-:S09]  /*0da0*/  UISETP.EQ.U32.AND UP1, UPT, UR8, 0x1, UPT ;  /* 0x000000010800788c */ /* 0x008fd2000bf22070 */
[----:B------:R-:W-:Y:S05]  /*0db0*/  BRA.U !UP1, `(.L_x_15) ;  /* 0x0000000109087547 */ /* 0x000fea000b800000 */
[----:B-1--4-:R-:W-:Y:S01]  /*0dc0*/  UCGABAR_ARV ;  /* 0x00000000000079c7 */ /* 0x012fe20008000000 */
[----:B------:R-:W-:Y:S05]  /*0dd0*/  BRA `(.L_x_16) ;  /* 0x0000000000047947 */ /* 0x000fea0003800000 */
.L_x_15:
[----:B-1--4-:R-:W-:Y:S01]  /*0de0*/  NOP ;  /* 0x0000000000007918 */ /* 0x012fe20000000000 */
.L_x_16:
[----:B------:R-:W1:Y:S01]  /*0df0*/  S2R R11, SR_CTAID.X ;  /* 0x00000000000b7919 */ /* 0x000e620000002500 */
[----:B------:R-:W-:-:S05]  /*0e00*/  CS2R.32 R160, SR_CgaSize ;  /* 0x0000000000a07805 */ /* 0x000fca0000008a00 */
[----:B------:R-:W-:-:S05]  /*0e10*/  IMAD R160, R160, -0xa0, RZ ;  /* 0xffffff60a0a07824 */ /* 0x000fca00078e02ff */
[----:B------:R-:W-:-:S14]  /*0e20*/  R2UR UR8, R160 ;  /* 0x00000000a00872ca */ /* 0x000fdc00000e0000 */
[----:B------:R-:W3:Y:S01]  /*0e30*/  LDCU UR8, c[0x0][UR8+0x2b0] ;  /* 0x00005600080877ac */ /* 0x000ee20008000800 */
[----:B------:R-:W-:-:S05]  /*0e40*/  CS2R.32 R0, SR_CgaSize ;  /* 0x0000000000007805 */ /* 0x000fca0000008a00 */
[----:B------:R-:W-:-:S06]  /*0e50*/  IMAD R0, R0, -0xa0, RZ ;  /* 0xffffff6000007824 */ /* 0x000fcc00078e02ff */
[----:B------:R-:W4:Y:S01]  /*0e60*/  LDC R0, c[0x0][R0+0x2a0] ;  /* 0x0000a80000007b82 */ /* 0x000f220000000800 */
[----:B------:R-:W-:Y:S01]  /*0e70*/  PRMT R8, RZ, 0x7610, R8 ;  /* 0x00007610ff087816 */ /* 0x000fe20000000008 */
[----:B------:R-:W3:Y:S01]  /*0e80*/  S2R R20, SR_CTAID.Y ;  /* 0x0000000000147919 */ /* 0x000ee20000002600 */
[----:B------:R-:W-:-:S05]  /*0e90*/  CS2R.32 R160, SR_CgaSize ;  /* 0x0000000000a07805 */ /* 0x000fca0000008a00 */
[----:B------:R-:W-:-:S05]  /*0ea0*/  IMAD R160, R160, -0xa0, RZ ;  /* 0xffffff60a0a07824 */ /* 0x000fca00078e02ff */
[----:B--2---:R-:W-:-:S14]  /*0eb0*/  R2UR UR7, R160 ;  /* 0x00000000a00772ca */ /* 0x004fdc00000e0000 */
[----:B------:R-:W2:Y:S01]  /*0ec0*/  LDCU UR7, c[0x0][UR7+0x2b4] ;  /* 0x00005680070777ac */ /* 0x000ea20008000800 */
[----:B------:R-:W-:Y:S01]  /*0ed0*/  UISETP.NE.AND UP2, UPT, UR10, 0x2, UPT ;  /* 0x000000020a00788c */ /* 0x000fe2000bf45270 */
[----:B------:R-:W3:Y:S01]  /*0ee0*/  LDC R9, c[0x0][0xb24] ;  /* 0x0002c900ff097b82 */ /* 0x000ee20000000800 */
[----:B------:R-:W-:-:S05]  /*0ef0*/  CS2R.32 R158, SR_CgaSize ;  /* 0x00000000009e7805 */ /* 0x000fca0000008a00 */
[----:B------:R-:W-:-:S06]  /*0f00*/  IMAD R158, R158, -0xa0, RZ ;  /* 0xffffff609e9e7824 */ /* 0x000fcc00078e02ff */
[----:B------:R-:W4:Y:S08]  /*0f10*/  LDC R158, c[0x0][R158+0x2a4] ;  /* 0x0000a9009e9e7b82 */ /* 0x000f300000000800 */
[----:B------:R-:W4:Y:S01]  /*0f20*/  LDC R72, c[0x0][0xb24] ;  /* 0x0002c900ff487b82 */ /* 0x000f220000000800 */
[----:B-1----:R-:W-:Y:S01]  /*0f30*/  I2FP.F32.U32 R4, R11 ;  /* 0x0000000b00047245 */ /* 0x002fe20000201000 */
[----:B------:R-:W-:-:S06]  /*0f40*/  IMAD.MOV.U32 R21, RZ, RZ, R11 ;  /* 0x000000ffff157224 */ /* 0x000fcc00078e000b */
[----:B------:R-:W1:Y:S01]  /*0f50*/  S2UR UR36, SR_CTAID.Z ;  /* 0x00000000002479c3 */ /* 0x000e620000002700 */
[----:B---3--:R-:W-:Y:S02]  /*0f60*/  ISETP.GE.AND P0, PT, R9, 0x1, PT ;  /* 0x000000010900780c */ /* 0x008fe40003f06270 */
[----:B------:R-:W-:Y:S01]  /*0f70*/  I2FP.F32.U32 R2, R20 ;  /* 0x0000001400027245 */ /* 0x000fe20000201000 */
[----:B------:R-:W-:-:S04]  /*0f80*/  FMUL R4, R4, UR8 ;  /* 0x0000000804047c20 */ /* 0x000fc80008400000 */
[----:B--2---:R-:W-:Y:S01]  /*0f90*/  FMUL R2, R2, UR7 ;  /* 0x0000000702027c20 */ /* 0x004fe20008400000 */
[----:B------:R-:W2:Y:S01]  /*0fa0*/  F2I.U32.TRUNC.NTZ R160, R4 ;  /* 0x0000000400a07305 */ /* 0x000ea2000020f000 */
[----:B------:R-:W3:Y:S07]  /*0fb0*/  LDCU UR7, c[0x0][0xb30] ;  /* 0x00016600ff0777ac */ /* 0x000eee0008000800 */
[----:B------:R-:W1:Y:S01]  /*0fc0*/  F2I.U32.TRUNC.NTZ R3, R2 ;  /* 0x0000000200037305 */ /* 0x000e62000020f000 */
[----:B--2---:R-:W-:-:S04]  /*0fd0*/  IMAD.MOV R160, RZ, RZ, -R160 ;  /* 0x000000ffffa07224 */ /* 0x004fc800078e0aa0 */
[----:B----4-:R-:W-:Y:S01]  /*0fe0*/  IMAD R160, R0, R160, R11 ;  /* 0x000000a000a07224 */ /* 0x010fe200078e020b */
[----:B------:R-:W-:Y:S01]  /*0ff0*/  PRMT R0, RZ, 0x7610, R0 ;  /* 0x00007610ff007816 */ /* 0x000fe20000000000 */
[----:B---3--:R-:W-:Y:S01]  /*1000*/  UISETP.NE.AND UP3, UPT, UR7, 0x1, UPT ;  /* 0x000000010700788c */ /* 0x008fe2000bf65270 */
[----:B-1----:R-:W-:-:S05]  /*1010*/  IADD3 R3, PT, PT, -R3, RZ, RZ ;  /* 0x000000ff03037210 */ /* 0x002fca0007ffe1ff */
[----:B------:R-:W-:Y:S01]  /*1020*/  IMAD R158, R158, R3, R20 ;  /* 0x000000039e9e7224 */ /* 0x000fe200078e0214 */
[----:B------:R-:W-:Y:S06]  /*1030*/  BRA.U UP4, `(.L_x_17) ;  /* 0x0000000104247547 */ /* 0x000fec000b800000 */
[----:B------:R-:W-:Y:S01]  /*1040*/  ISETP.NE.AND P1, PT, R158, RZ, PT ;  /* 0x000000ff9e00720c */ /* 0x000fe20003f25270 */
[----:B------:R-:W-:Y:S01]  /*1050*/  IMAD.MOV.U32 R0, RZ, RZ, 0x3 ;  /* 0x00000003ff007424 */ /* 0x000fe200078e00ff */
[C---:B------:R-:W-:Y:S02]  /*1060*/  LOP3.LUT R3, R160.reuse, 0xfffffffe, RZ, 0xc0, !PT ;  /* 0xfffffffea0037812 */ /* 0x040fe400078ec0ff */
[----:B------:R-:W-:Y:S02]  /*1070*/  ISETP.LT.U32.OR P1, PT, R160, 0x2, !P1 ;  /* 0x00000002a000780c */ /* 0x000fe40004f21470 */
[----:B------:R-:W-:Y:S02]  /*1080*/  SHF.L.U32 R0, R0, R3, RZ ;  /* 0x0000000300007219 */ /* 0x000fe400000006ff */
[----:B------:R-:W-:Y:S02]  /*1090*/  SEL R5, RZ, 0x1, !P1 ;  /* 0x00000001ff057807 */ /* 0x000fe40004800000 */
[----:B------:R-:W-:-:S05]  /*10a0*/  SEL R2, RZ, 0x2, !P1 ;  /* 0x00000002ff027807 */ /* 0x000fca0004800000 */
[----:B------:R-:W-:-:S05]  /*10b0*/  IMAD.IADD R2, R5, 0x1, R2 ;  /* 0x0000000105027824 */ /* 0x000fca00078e0202 */
[----:B------:R-:W-:Y:S02]  /*10c0*/  PRMT R8, R2, 0x7610, R8 ;  /* 0x0000761002087816 */ /* 0x000fe40000000008 */
.L_x_17:
[----:B------:R-:W-:Y:S05]  /*10d0*/  @!P0 BRA `(.L_x_18) ;  /* 0x0000000000b88947 */ /* 0x000fea0003800000 */
[----:B------:R-:W1:Y:S01]  /*10e0*/  LDC.64 R4, c[0x0][0xb18] ;  /* 0x0002c600ff047b82 */ /* 0x000e620000000a00 */
[----:B------:R-:W-:-:S07]  /*10f0*/  ISETP.NE.AND P0, PT, R9, 0x1, PT ;  /* 0x000000010900780c */ /* 0x000fce0003f05270 */
[----:B------:R-:W2:Y:S08]  /*1100*/  LDC R14, c[0x0][0xb0c] ;  /* 0x0002c300ff0e7b82 */ /* 0x000eb00000000800 */
[----:B------:R-:W3:Y:S08]  /*1110*/  LDC R13, c[0x0][0x370] ;  /* 0x0000dc00ff0d7b82 */ /* 0x000ef00000000800 */
[----:B------:R-:W4:Y:S01]  /*1120*/  LDC R16, c[0x0][0x374] ;  /* 0x0000dd00ff107b82 */ /* 0x000f220000000800 */
[----:B-1----:R-:W-:-:S07]  /*1130*/  ISETP.NE.AND P1, PT, R4, 0x1, PT ;  /* 0x000000010400780c */ /* 0x002fce0003f25270 */
[----:B------:R-:W3:Y:S01]  /*1140*/  LDC.64 R6, c[0x0][0xb10] ;  /* 0x0002c400ff067b82 */ /* 0x000ee20000000a00 */
[----:B--2---:R-:W-:-:S07]  /*1150*/  ISETP.NE.AND P2, PT, R14, 0x1, PT ;  /* 0x000000010e00780c */ /* 0x004fce0003f45270 */
[----:B------:R-:W1:Y:S08]  /*1160*/  LDC R12, c[0x0][0xb20] ;  /* 0x0002c800ff0c7b82 */ /* 0x000e700000000800 */
[----:B------:R-:W2:Y:S01]  /*1170*/  LDC.64 R2, c[0x0][0xb28] ;  /* 0x0002ca00ff027b82 */ /* 0x000ea20000000a00 */
[----:B----4-:R-:W-:-:S04]  /*1180*/  IMAD.HI.U32 R15, R16, R5, RZ ;  /* 0x00000005100f7227 */ /* 0x010fc800078e00ff */
[----:B------:R-:W-:-:S04]  /*1190*/  IMAD.HI.U32 R5, R20, R5, RZ ;  /* 0x0000000514057227 */ /* 0x000fc800078e00ff */
[----:B---3--:R-:W-:-:S04]  /*11a0*/  IMAD.HI.U32 R18, R13, R6, RZ ;  /* 0x000000060d127227 */ /* 0x008fc800078e00ff */
[C---:B------:R-:W-:Y:S01]  /*11b0*/  IMAD.HI.U32 R22, R11.reuse, R6, RZ ;  /* 0x000000060b167227 */ /* 0x040fe200078e00ff */
[-C--:B------:R-:W-:Y:S02]  /*11c0*/  @P2 SHF.R.U32.HI R13, RZ, R7.reuse, R18 ;  /* 0x00000007ff0d2219 */ /* 0x080fe40000011612 */
[-C--:B-1----:R-:W-:Y:S02]  /*11d0*/  @P1 SHF.R.U32.HI R16, RZ, R12.reuse, R15 ;  /* 0x0000000cff101219 */ /* 0x082fe4000001160f */
[----:B------:R-:W-:Y:S02]  /*11e0*/  SHF.R.U32.HI R5, RZ, R12, R5 ;  /* 0x0000000cff057219 */ /* 0x000fe40000011605 */
[----:B------:R-:W-:Y:S02]  /*11f0*/  SHF.R.U32.HI R22, RZ, R7, R22 ;  /* 0x00000007ff167219 */ /* 0x000fe40000011616 */
[----:B------:R-:W-:Y:S01]  /*1200*/  SEL R5, R20, R5, !P1 ;  /* 0x0000000514057207 */ /* 0x000fe20004800000 */
[----:B--2---:R-:W-:Y:S01]  /*1210*/  IMAD.HI.U32 R18, R16, R2, RZ ;  /* 0x0000000210127227 */ /* 0x004fe200078e00ff */
[----:B------:R-:W-:-:S02]  /*1220*/  SEL R21, R11, R22, !P2 ;  /* 0x000000160b157207 */ /* 0x000fc40005000000 */
[----:B------:R-:W-:Y:S01]  /*1230*/  IADD3 R7, PT, PT, -R5, RZ, RZ ;  /* 0x000000ff05077210 */ /* 0x000fe20007ffe1ff */
[----:B------:R-:W-:Y:S01]  /*1240*/  IMAD.HI.U32 R6, R13, R2, RZ ;  /* 0x000000020d067227 */ /* 0x000fe200078e00ff */
[----:B------:R-:W-:-:S03]  /*1250*/  @P0 SHF.R.U32.HI R16, RZ, R3, R18 ;  /* 0x00000003ff100219 */ /* 0x000fc60000011612 */
[----:B------:R-:W-:Y:S01]  /*1260*/  IMAD R7, R4, R7, R20 ;  /* 0x0000000704077224 */ /* 0x000fe200078e0214 */
[----:B------:R-:W-:Y:S01]  /*1270*/  @P0 SHF.R.U32.HI R13, RZ, R3, R6 ;  /* 0x00000003ff0d0219 */ /* 0x000fe20000011606 */
[----:B------:R-:W-:-:S04]  /*1280*/  IMAD R16, R16, R9, RZ ;  /* 0x0000000910107224 */ /* 0x000fc800078e02ff */
[----:B------:R-:W-:Y:S01]  /*1290*/  IMAD R6, R13, R9, RZ ;  /* 0x000000090d067224 */ /* 0x000fe200078e02ff */
[----:B------:R-:W-:-:S04]  /*12a0*/  ISETP.GE.AND P1, PT, R5, R16, PT ;  /* 0x000000100500720c */ /* 0x000fc80003f26270 */
[----:B------:R-:W-:Y:S01]  /*12b0*/  ISETP.GE.OR P1, PT, R21, R6, P1 ;  /* 0x000000061500720c */ /* 0x000fe20000f26670 */
[----:B------:R-:W-:-:S05]  /*12c0*/  IMAD.HI.U32 R6, R5, R2, RZ ;  /* 0x0000000205067227 */ /* 0x000fca00078e00ff */
[----:B------:R-:W-:-:S04]  /*12d0*/  SHF.R.U32.HI R6, RZ, R3, R6 ;  /* 0x00000003ff067219 */ /* 0x000fc80000011606 */
[----:B------:R-:W-:-:S03]  /*12e0*/  SEL R6, R5, R6, !P0 ;  /* 0x0000000605067207 */ /* 0x000fc60004000000 */
[----:B------:R-:W-:Y:S01]  /*12f0*/  @!P1 IMAD.HI.U32 R12, R21, R2, RZ ;  /* 0x00000002150c9227 */ /* 0x000fe200078e00ff */
[----:B------:R-:W-:-:S04]  /*1300*/  IADD3 R2, PT, PT, -R6, RZ, RZ ;  /* 0x000000ff06027210 */ /* 0x000fc80007ffe1ff */
[----:B------:R-:W-:Y:S01]  /*1310*/  @!P1 SHF.R.U32.HI R12, RZ, R3, R12 ;  /* 0x00000003ff0c9219 */ /* 0x000fe2000001160c */
[----:B------:R-:W-:-:S03]  /*1320*/  IMAD R2, R9, R2, R5 ;  /* 0x0000000209027224 */ /* 0x000fc600078e0205 */
[----:B------:R-:W-:-:S05]  /*1330*/  @!P1 SEL R3, R21, R12, !P0 ;  /* 0x0000000c15039207 */ /* 0x000fca0004000000 */
[--C-:B------:R-:W-:Y:S02]  /*1340*/  @!P1 IMAD.IADD R6, R6, 0x1, -R3.reuse ;  /* 0x0000000106069824 */ /* 0x100fe400078e0a03 */
[----:B------:R-:W-:Y:S01]  /*1350*/  @!P1 IMAD R3, R2, R13, R3 ;  /* 0x0000000d02039224 */ /* 0x000fe200078e0203 */
[----:B------:R-:W-:Y:S01]  /*1360*/  IADD3 R2, PT, PT, -R21, RZ, RZ ;  /* 0x000000ff15027210 */ /* 0x000fe20007ffe1ff */
[----:B------:R-:W-:Y:S02]  /*1370*/  @!P1 IMAD R5, R6, R9, R21 ;  /* 0x0000000906059224 */ /* 0x000fe400078e0215 */
[----:B------:R-:W-:Y:S02]  /*1380*/  @!P1 IMAD.MOV.U32 R21, RZ, RZ, R3 ;  /* 0x000000ffff159224 */ /* 0x000fe400078e0003 */
[----:B------:R-:W-:Y:S02]  /*1390*/  IMAD R2, R14, R2, R11 ;  /* 0x000000020e027224 */ /* 0x000fe400078e020b */
[----:B------:R-:W-:-:S02]  /*13a0*/  IMAD R20, R5, R4, R7 ;  /* 0x0000000405147224 */ /* 0x000fc400078e0207 */
[----:B------:R-:W-:Y:S02]  /*13b0*/  IMAD R21, R21, R14, R2 ;  /* 0x0000000e15157224 */ /* 0x000fe400078e0202 */
.L_x_18:
[----:B------:R-:W-:Y:S05]  /*13c0*/  BRA.U UP3, `(.L_x_19) ;  /* 0x0000000103407547 */ /* 0x000fea000b800000 */
[----:B------:R-:W1:Y:S08]  /*13d0*/  LDC.64 R4, c[0x0][0xb10] ;  /* 0x0002c400ff047b82 */ /* 0x000e700000000a00 */
[----:B------:R-:W2:Y:S08]  /*13e0*/  LDC.64 R2, c[0x0][0xb18] ;  /* 0x0002c600ff027b82 */ /* 0x000eb00000000a00 */
[----:B------:R-:W3:Y:S08]  /*13f0*/  LDC R6, c[0x0][0xb20] ;  /* 0x0002c800ff067b82 */ /* 0x000ef00000000800 */
[----:B------:R-:W4:Y:S01]  /*1400*/  LDC R12, c[0x0][0xb0c] ;  /* 0x0002c300ff0c7b82 */ /* 0x000f220000000800 */
[----:B-1----:R-:W-:-:S05]  /*1410*/  IMAD.HI.U32 R4, R21, R4, RZ ;  /* 0x0000000415047227 */ /* 0x002fca00078e00ff */
[----:B------:R-:W-:Y:S01]  /*1420*/  SHF.R.U32.HI R4, RZ, R5, R4 ;  /* 0x00000005ff047219 */ /* 0x000fe20000011604 */
[----:B--2---:R-:W-:Y:S01]  /*1430*/  IMAD.HI.U32 R3, R20, R3, RZ ;  /* 0x0000000314037227 */ /* 0x004fe200078e00ff */
[----:B------:R-:W-:-:S04]  /*1440*/  ISETP.NE.AND P0, PT, R2, 0x1, PT ;  /* 0x000000010200780c */ /* 0x000fc80003f05270 */
[----:B---3--:R-:W-:-:S04]  /*1450*/  SHF.R.U32.HI R3, RZ, R6, R3 ;  /* 0x00000006ff037219 */ /* 0x008fc80000011603 */
[----:B------:R-:W-:Y:S02]  /*1460*/  SEL R3, R20, R3, !P0 ;  /* 0x0000000314037207 */ /* 0x000fe40004000000 */
[----:B----4-:R-:W-:-:S04]  /*1470*/  ISETP.NE.AND P1, PT, R12, 0x1, PT ;  /* 0x000000010c00780c */ /* 0x010fc80003f25270 */
[----:B------:R-:W-:-:S05]  /*1480*/  SEL R6, R21, R4, !P1 ;  /* 0x0000000415067207 */ /* 0x000fca0004800000 */
[----:B------:R-:W-:Y:S02]  /*1490*/  IMAD.IADD R4, R3, 0x1, -R6 ;  /* 0x0000000103047824 */ /* 0x000fe400078e0a06 */
[----:B------:R-:W-:Y:S02]  /*14a0*/  IMAD.IADD R3, R6, 0x1, -R3 ;  /* 0x0000000106037824 */ /* 0x000fe400078e0a03 */
[----:B------:R-:W-:Y:S02]  /*14b0*/  IMAD R21, R4, R12, R21 ;  /* 0x0000000c04157224 */ /* 0x000fe400078e0215 */
[----:B------:R-:W-:Y:S02]  /*14c0*/  IMAD R20, R3, R2, R20 ;  /* 0x0000000203147224 */ /* 0x000fe400078e0214 */
.L_x_19:
[----:B------:R-:W-:Y:S05]  /*14d0*/  BRA.U !UP1, `(.L_x_20) ;  /* 0x00000001090c7547 */ /* 0x000fea000b800000 */
[----:B------:R-:W-:Y:S01]  /*14e0*/  UCGABAR_WAIT ;  /* 0x0000000000007dc7 */ /* 0x000fe20008000000 */
[----:B------:R-:W-:Y:S01]  /*14f0*/  CCTL.IVALL ;  /* 0x00000000ff00798f */ /* 0x000fe20002000000 */
[----:B------:R-:W-:Y:S05]  /*1500*/  BRA `(.L_x_21) ;  /* 0x0000000000047947 */ /* 0x000fea0003800000 */
.L_x_20:
[----:B------:R-:W-:Y:S06]  /*1510*/  BAR.SYNC.DEFER_BLOCKING 0x0 ;  /* 0x0000000000007b1d */ /* 0x000fec0000010000 */
.L_x_21:
[----:B------:R-:W-:Y:S05]  /*1520*/  BRA.U UP2, `(.L_x_22) ;  /* 0x0000001102c87547 */ /* 0x000fea000b800000 */
[----:B------:R-:W1:Y:S01]  /*1530*/  LDCU UR4, c[0x0][0x38c] ;  /* 0x00007180ff0477ac */ /* 0x000e620008000800 */
[----:B------:R-:W2:Y:S01]  /*1540*/  LDC R9, c[0x0][0x370] ;  /* 0x0000dc00ff097b82 */ /* 0x000ea20000000800 */
[----:B------:R-:W-:Y:S02]  /*1550*/  IMAD.SHL.U32 R16, R11, 0x80, RZ ;  /* 0x000000800b107824 */ /* 0x000fe400078e00ff */
[----:B------:R-:W-:Y:S01]  /*1560*/  HFMA2 R14, -RZ, RZ, 0, 0 ;  /* 0x00000000ff0e7431 */ /* 0x000fe200000001ff */
[----:B------:R-:W-:Y:S01]  /*1570*/  UISETP.NE.AND UP1, UPT, UR10, URZ, UPT ;  /* 0x000000ff0a00728c */ /* 0x000fe2000bf25270 */
[----:B------:R-:W-:Y:S01]  /*1580*/  ISETP.NE.AND P4, PT, R10, RZ, P5 ;  /* 0x000000ff0a00720c */ /* 0x000fe20002f85270 */
[----:B------:R-:W-:Y:S01]  /*1590*/  IMAD.MOV.U32 R15, RZ, RZ, 0x1 ;  /* 0x00000001ff0f7424 */ /* 0x000fe200078e00ff */
[----:B------:R-:W-:Y:S01]  /*15a0*/  MOV R10, RZ ;  /* 0x000000ff000a7202 */ /* 0x000fe20000000f00 */
[----:B------:R-:W-:Y:S01]  /*15b0*/  IMAD.MOV.U32 R12, RZ, RZ, RZ ;  /* 0x000000ffff0c7224 */ /* 0x000fe200078e00ff */
[----:B------:R-:W3:Y:S01]  /*15c0*/  LDC R0, c[0x0][0x374] ;  /* 0x0000dd00ff007b82 */ /* 0x000ee20000000800 */
[----:B------:R-:W-:Y:S01]  /*15d0*/  IMAD.MOV.U32 R8, RZ, RZ, 0x1 ;  /* 0x00000001ff087424 */ /* 0x000fe200078e00ff */
[----:B------:R-:W-:Y:S01]  /*15e0*/  LOP3.LUT R16, R16, 0x80, RZ, 0xc0, !PT ;  /* 0x0000008010107812 */ /* 0x000fe200078ec0ff */
[----:B------:R-:W4:Y:S01]  /*15f0*/  LDCU.64 UR14, c[0x0][0x348] ;  /* 0x00006900ff0e77ac */ /* 0x000f220008000a00 */
[----:B------:R-:W-:-:S02]  /*1600*/  USEL UR22, UR6, 0x2, UP1 ;  /* 0x0000000206167887 */ /* 0x000fc40008800000 */
[----:B-1----:R-:W-:Y:S01]  /*1610*/  UIADD3 UR5, UPT, UPT, UR4, 0x3f, URZ ;  /* 0x0000003f04057890 */ /* 0x002fe2000fffe0ff */
[----:B------:R-:W-:-:S03]  /*1620*/  UMOV UR23, URZ ;  /* 0x000000ff00177c82 */ /* 0x000fc60008000000 */
[----:B------:R-:W-:-:S04]  /*1630*/  USHF.R.S32.HI UR7, URZ, 0x1f, UR5 ;  /* 0x0000001fff077899 */ /* 0x000fc80008011405 */
[----:B------:R-:W-:Y:S02]  /*1640*/  ULEA.HI UR7, UR7, UR5, URZ, 0x6 ;  /* 0x0000000507077291 */ /* 0x000fe4000f8f30ff */
[----:B------:R-:W-:Y:S02]  /*1650*/  UIADD3 UR5, UPT, UPT, UR4, -0x1, URZ ;  /* 0xffffffff04057890 */ /* 0x000fe4000fffe0ff */
[----:B------:R-:W-:Y:S02]  /*1660*/  USHF.R.S32.HI UR7, URZ, 0x6, UR7 ;  /* 0x00000006ff077899 */ /* 0x000fe40008011407 */
[----:B------:R-:W-:Y:S02]  /*1670*/  UISETP.GE.U32.AND UP2, UPT, UR5, -0x7f, UPT ;  /* 0xffffff810500788c */ /* 0x000fe4000bf46070 */
[----:B------:R-:W-:Y:S02]  /*1680*/  UISETP.LT.U32.AND UP0, UPT, UR7, 0x5, UPT ;  /* 0x000000050700788c */ /* 0x000fe4000bf01070 */
[----:B------:R-:W-:-:S02]  /*1690*/  UIADD3 UR4, UPT, UPT, UR4, 0x7e, URZ ;  /* 0x0000007e04047890 */ /* 0x000fc4000fffe0ff */
[----:B------:R-:W-:-:S04]  /*16a0*/  USEL UR5, UR7, 0x5, UP0 ;  /* 0x0000000507057887 */ /* 0x000fc80008000000 */
[----:B------:R-:W-:Y:S02]  /*16b0*/  UIADD3 UR21, UPT, UPT, UR5, -0x1, URZ ;  /* 0xffffffff05157890 */ /* 0x000fe4000fffe0ff */
[----:B------:R-:W-:Y:S02]  /*16c0*/  @UP2 UIADD3 UR21, UPT, UPT, UR5, URZ, URZ ;  /* 0x000000ff05152290 */ /* 0x000fe4000fffe0ff */
[----:B------:R-:W-:Y:S02]  /*16d0*/  UIADD3 UR24, UPT, UPT, UR7, -UR5, URZ ;  /* 0x8000000507187290 */ /* 0x000fe4000fffe0ff */
[----:B------:R-:W-:Y:S02]  /*16e0*/  UIADD3 UR13, UPT, UPT, UR21, 0x1, URZ ;  /* 0x00000001150d7890 */ /* 0x000fe4000fffe0ff */
[----:B--2-4-:R-:W-:-:S12]  /*16f0*/  UIADD3 UR21, UPT, UPT, -UR21, URZ, URZ ;  /* 0x000000ff15157290 */ /* 0x014fd8000fffe1ff */
.L_x_42:
[----:B------:R-:W-:Y:S01]  /*1700*/  UISETP.NE.AND UP0, UPT, UR37, URZ, UPT ;  /* 0x000000ff2500728c */ /* 0x000fe2000bf05270 */
[----:B------:R-:W1:Y:S08]  /*1710*/  S2UR UR37, SR_CgaCtaId ;  /* 0x00000000002579c3 */ /* 0x000e700000008800 */
[----:B------:R-:W-:Y:S05]  /*1720*/  BRA.U UP0, `(.L_x_23) ;  /* 0x0000000100347547 */ /* 0x000fea000b800000 */
[----:B------:R-:W2:Y:S01]  /*1730*/  S2R R2, SR_CgaCtaId ;  /* 0x0000000000027919 */ /* 0x000ea20000008800 */
[----:B------:R-:W-:-:S04]  /*1740*/  MOV R3, 0x400 ;  /* 0x0000040000037802 */ /* 0x000fc80000000f00 */
[----:B--2---:R-:W-:Y:S02]  /*1750*/  LEA R3, R2, R3, 0x18 ;  /* 0x0000000302037211 */ /* 0x004fe400078ec0ff */
[----:B------:R-:W-:-:S03]  /*1760*/  SHF.L.U32 R2, R8, 0x1f, RZ ;  /* 0x0000001f08027819 */ /* 0x000fc600000006ff */
[----:B------:R-:W-:-:S04]  /*1770*/  IMAD R3, R10, 0x8, R3 ;  /* 0x000000080a037824 */ /* 0x000fc800078e0203 */
[----:B------:R-:W2:Y:S02]  /*1780*/  SYNCS.PHASECHK.TRANS64.TRYWAIT P0, [R3+URZ+0xf0], R2 ;  /* 0x0000f002030075a7 */ /* 0x000ea400080011ff */
[----:B--2---:R-:W-:Y:S05]  /*1790*/  @!P0 BRA `(.L_x_24) ;  /* 0x0000009c005c8947 */ /* 0x004fea0003800000 */
.L_x_149:
[----:B------:R-:W-:Y:S01]  /*17a0*/  VIADD R10, R10, 0x1 ;  /* 0x000000010a0a7836 */ /* 0x000fe20000000000 */
[----:B------:R2:W-:Y:S04]  /*17b0*/  SYNCS.ARRIVE.TRANS64.A1T0 RZ, [R3+URZ+0xe0], RZ ;  /* 0x0000e0ff03ff79a7 */ /* 0x0005e800081000ff */
[----:B------:R-:W-:-:S04]  /*17c0*/  ISETP.NE.AND P0, PT, R10, 0x2, PT ;  /* 0x000000020a00780c */ /* 0x000fc80003f05270 */
[----:B------:R-:W-:Y:S02]  /*17d0*/  SEL R10, R10, RZ, P0 ;  /* 0x000000ff0a0a7207 */ /* 0x000fe40000000000 */
[----:B--2---:R-:W-:-:S04]  /*17e0*/  SEL R3, RZ, 0x1, P0 ;  /* 0x00000001ff037807 */ /* 0x004fc80000000000 */
[----:B------:R-:W-:-:S07]  /*17f0*/  LOP3.LUT R8, R8, R3, RZ, 0x3c, !PT ;  /* 0x0000000308087212 */ /* 0x000fce00078e3cff */
.L_x_23:
[----:B------:R-:W-:Y:S01]  /*1800*/  UMOV UR6, 0x400 ;  /* 0x0000040000067882 */ /* 0x000fe20000000000 */
[----:B------:R-:W-:Y:S01]  /*1810*/  LEA.HI R3, R21, R21, RZ, 0x1 ;  /* 0x0000001515037211 */ /* 0x000fe200078f08ff */
[----:B-1----:R-:W-:Y:S01]  /*1820*/  ULEA UR6, UR37, UR6, 0x18 ;  /* 0x0000000625067291 */ /* 0x002fe2000f8ec0ff */
[----:B------:R-:W-:Y:S01]  /*1830*/  SHF.L.U32 R2, R15, 0x1f, RZ ;  /* 0x0000001f0f027819 */ /* 0x000fe200000006ff */
[----:B------:R-:W-:Y:S01]  /*1840*/  UISETP.GE.U32.AND UP0, UPT, UR4, 0x7f, UPT ;  /* 0x0000007f0400788c */ /* 0x000fe2000bf06070 */
[C---:B------:R-:W-:Y:S01]  /*1850*/  R2UR UR9, R16.reuse ;  /* 0x00000000100972ca */ /* 0x040fe200000e0000 */
[----:B------:R-:W-:Y:S01]  /*1860*/  ULEA UR8, UR23, UR6, 0x3 ;  /* 0x0000000617087291 */ /* 0x000fe2000f8e18ff */
[----:B------:R-:W-:Y:S01]  /*1870*/  IMAD.SHL.U32 R3, R3, 0x80, RZ ;  /* 0x0000008003037824 */ /* 0x000fe200078e00ff */
[----:B------:R-:W-:Y:S01]  /*1880*/  R2UR UR11, R16 ;  /* 0x00000000100b72ca */ /* 0x000fe200000e0000 */
[----:B------:R-:W-:-:S03]  /*1890*/  UMOV UR25, URZ ;  /* 0x000000ff00197c82 */ /* 0x000fc60008000000 */
[----:B------:R-:W-:-:S03]  /*18a0*/  R2UR UR35, R3 ;  /* 0x00000000032372ca */ /* 0x000fc600000e0000 */
[----:B------:R1:W2:Y:S01]  /*18b0*/  SYNCS.PHASECHK.TRANS64.TRYWAIT P0, [UR8+0x28], R2 ;  /* 0x00002802ff0075a7 */ /* 0x0002a20008001108 */
[----:B------:R-:W-:-:S09]  /*18c0*/  R2UR UR8, R20 ;  /* 0x00000000140872ca */ /* 0x000fd200000e0000 */
[----:B------:R-:W-:-:S04]  /*18d0*/  ULOP3.LUT UR35, UR9, 0xffffff00, UR35, 0xf8, !UPT ;  /* 0xffffff0009237892 */ /* 0x000fc8000f8ef823 */
[----:B------:R-:W-:Y:S01]  /*18e0*/  ULEA UR11, UR8, UR11, 0x8 ;  /* 0x0000000b080b7291 */ /* 0x000fe2000f8e40ff */
[----:B------:R-:W-:Y:S11]  /*18f0*/  BRA.U !UP0, `(.L_x_25) ;  /* 0x0000000108bc7547 */ /* 0x000ff6000b800000 */
[----:B------:R-:W-:Y:S01]  /*1900*/  UMOV UR16, UR21 ;  /* 0x0000001500107c82 */ /* 0x000fe20008000000 */
[----:B------:R-:W-:Y:S01]  /*1910*/  UMOV UR17, UR23 ;  /* 0x0000001700117c82 */ /* 0x000fe20008000000 */
[----:B------:R-:W-:-:S05]  /*1920*/  UMOV UR34, URZ ;  /* 0x000000ff00227c82 */ /* 0x000fca0008000000 */
.L_x_31:
[----:B------:R-:W-:Y:S01]  /*1930*/  ULEA UR33, UR17, UR6, 0x3 ;  /* 0x0000000611217291 */ /* 0x000fe2000f8e18ff */
[----:B------:R-:W-:Y:S01]  /*1940*/  @P5 MOV R3, 0x10000 ;  /* 0x0001000000035802 */ /* 0x000fe20000000f00 */
[----:B-12-4-:R-:W-:Y:S10]  /*1950*/  @P0 BRA `(.L_x_26) ;  /* 0x00000000000c0947 */ /* 0x016ff40003800000 */
[----:B------:R-:W-:-:S04]  /*1960*/  SHF.L.U32 R5, R15, 0x1f, RZ ;  /* 0x0000001f0f057819 */ /* 0x000fc800000006ff */
[----:B------:R-:W2:Y:S02]  /*1970*/  SYNCS.PHASECHK.TRANS64.TRYWAIT P0, [UR33+0x28], R5 ;  /* 0x00002805ff0075a7 */ /* 0x000ea40008001121 */
[----:B--2---:R-:W-:Y:S05]  /*1980*/  @!P0 BRA `(.L_x_27) ;  /* 0x0000009800f48947 */ /* 0x004fea0003800000 */
.L_x_26:
[----:B------:R2:W-:Y:S01]  /*1990*/  @P5 SYNCS.ARRIVE.TRANS64 RZ, [UR33], R3 ;  /* 0x00000003ffff59a7 */ /* 0x0005e20008000021 */
[----:B------:R-:W-:Y:S02]  /*19a0*/  ULOP3.LUT UR8, UR22, 0x2, URZ, 0xfc, !UPT ;  /* 0x0000000216087892 */ /* 0x000fe4000f8efcff */
[----:B------:R-:W-:Y:S02]  /*19b0*/  UIADD3 UR16, UPT, UPT, UR16, 0x1, URZ ;  /* 0x0000000110107890 */ /* 0x000fe4000fffe0ff */
[----:B------:R-:W-:Y:S02]  /*19c0*/  UISETP.NE.AND UP0, UPT, UR8, 0x2, UPT ;  /* 0x000000020800788c */ /* 0x000fe4000bf05270 */
[----:B------:R-:W-:-:S07]  /*19d0*/  UISETP.NE.AND UP2, UPT, UR16, 0x1, UPT ;  /* 0x000000011000788c */ /* 0x000fce000bf45270 */
[----:B------:R-:W-:Y:S05]  /*19e0*/  BRA.U UP0, `(.L_x_28) ;  /* 0x0000000100047547 */ /* 0x000fea000b800000 */
[----:B------:R-:W-:Y:S05]  /*19f0*/  BPT.TRAP 0x1 ;  /* 0x000000040000795c */ /* 0x000fea0000300000 */
.L_x_28:
[----:B------:R-:W-:Y:S04]  /*1a00*/  BSSY.RECONVERGENT B0, `(.L_x_29) ;  /* 0x0000003000007945 */ /* 0x000fe80003800200 */
[----:B------:R-:W-:Y:S05]  /*1a10*/  @!P4 BRA `(.L_x_30) ;  /* 0x000000000004c947 */ /* 0x000fea0003800000 */
[----:B------:R-:W-:Y:S05]  /*1a20*/  BPT.TRAP 0x1 ;  /* 0x000000040000795c */ /* 0x000fea0000300000 */
.L_x_30:
[----:B------:R-:W-:Y:S05]  /*1a30*/  BSYNC.RECONVERGENT B0 ;  /* 0x0000000000007941 */ /* 0x000fea0003800200 */
.L_x_29:
[----:B------:R-:W-:Y:S02]  /*1a40*/  UIADD3 UR23, UPT, UPT, UR17, 0x1, URZ ;  /* 0x0000000111177890 */ /* 0x000fe4000fffe0ff */
[----:B------:R-:W-:Y:S02]  /*1a50*/  UIADD3 UR28, UP1, UPT, UR14, 0x80, URZ ;  /* 0x000000800e1c7890 */ /* 0x000fe4000ff3e0ff */
[----:B------:R-:W-:Y:S02]  /*1a60*/  UISETP.NE.AND UP0, UPT, UR23, 0x5, UPT ;  /* 0x000000051700788c */ /* 0x000fe4000bf05270 */
[----:B------:R-:W-:Y:S02]  /*1a70*/  ULOP3.LUT UR33, UR33, 0xfefffff8, URZ, 0xc0, !UPT ;  /* 0xfefffff821217892 */ /* 0x000fe4000f8ec0ff */
[----:B------:R-:W-:Y:S02]  /*1a80*/  USEL UR9, URZ, 0x1, UP0 ;  /* 0x00000001ff097887 */ /* 0x000fe40008000000 */
[----:B------:R-:W-:-:S02]  /*1a90*/  USEL UR23, UR23, URZ, UP0 ;  /* 0x000000ff17177287 */ /* 0x000fc40008000000 */
[----:B------:R-:W-:Y:S02]  /*1aa0*/  UIADD3 UR26, UP0, UPT, UR14, 0x180, URZ ;  /* 0x000001800e1a7890 */ /* 0x000fe4000ff1e0ff */
[----:B------:R-:W-:Y:S01]  /*1ab0*/  ULEA UR8, UR23, UR6, 0x3 ;  /* 0x0000000617087291 */ /* 0x000fe2000f8e18ff */
[----:B------:R-:W-:Y:S01]  /*1ac0*/  LOP3.LUT R15, R15, UR9, RZ, 0x3c, !PT ;  /* 0x000000090f0f7c12 */ /* 0x000fe2000f8e3cff */
[----:B------:R-:W-:Y:S02]  /*1ad0*/  UIADD3.X UR29, UPT, UPT, URZ, UR15, URZ, UP1, !UPT ;  /* 0x0000000fff1d7290 */ /* 0x000fe40008ffe4ff */
[----:B------:R-:W-:Y:S01]  /*1ae0*/  UIADD3.X UR27, UPT, UPT, URZ, UR15, URZ, UP0, !UPT ;  /* 0x0000000fff1b7290 */ /* 0x000fe200087fe4ff */
[----:B-1----:R-:W-:Y:S01]  /*1af0*/  SHF.L.U32 R2, R15, 0x1f, RZ ;  /* 0x0000001f0f027819 */ /* 0x002fe200000006ff */
[----:B------:R-:W-:Y:S01]  /*1b00*/  UMOV UR18, 0x0 ;  /* 0x0000000000127882 */ /* 0x000fe20000000000 */
[----:B------:R-:W-:Y:S01]  /*1b10*/  UMOV UR19, 0x10000000 ;  /* 0x1000000000137882 */ /* 0x000fe20000000000 */
[----:B------:R-:W-:Y:S01]  /*1b20*/  UMOV UR10, UR34 ;  /* 0x00000022000a7c82 */ /* 0x000fe20008000000 */
[----:B------:R4:W1:Y:S01]  /*1b30*/  SYNCS.PHASECHK.TRANS64.TRYWAIT P0, [UR8+0x28], R2 ;  /* 0x00002802ff0075a7 */ /* 0x0008620008001108 */
[----:B------:R-:W-:Y:S01]  /*1b40*/  ULEA UR8, UR17, UR6, 0xe ;  /* 0x0000000611087291 */ /* 0x000fe2000f8e70ff */
[----:B------:R-:W-:Y:S01]  /*1b50*/  UMOV UR12, UR36 ;  /* 0x00000024000c7c82 */ /* 0x000fe20008000000 */
[----:B------:R-:W-:-:S02]  /*1b60*/  UMOV UR9, UR33 ;  /* 0x0000002100097c82 */ /* 0x000fc40008000000 */
[----:B------:R-:W-:Y:S02]  /*1b70*/  UIADD3 UR32, UPT, UPT, UR8, 0x10800, URZ ;  /* 0x0001080008207890 */ /* 0x000fe4000fffe0ff */
[----:B------:R-:W-:Y:S01]  /*1b80*/  UIADD3 UR8, UPT, UPT, UR8, 0x24800, URZ ;  /* 0x0002480008087890 */ /* 0x000fe2000fffe0ff */
[----:B------:R-:W-:Y:S01]  /*1b90*/  UMOV UR25, UR13 ;  /* 0x0000000d00197c82 */ /* 0x000fe20008000000 */
[----:B------:R-:W-:-:S05]  /*1ba0*/  UMOV UR17, UR23 ;  /* 0x0000001700117c82 */ /* 0x000fca0008000000 */
[----:B------:R2:W-:Y:S02]  /*1bb0*/  UTMALDG.3D.2CTA [UR32], [UR28], desc[UR18] ;  /* 0x000012201c0075b4 */ /* 0x0005e40008211000 */
[----:B------:R4:W-:Y:S01]  /*1bc0*/  UTMALDG.3D.2CTA [UR8], [UR26], desc[UR18] ;  /* 0x000012081a0075b4 */ /* 0x0009e20008211000 */
[----:B--2---:R-:W-:Y:S01]  /*1bd0*/  UIADD3 UR34, UPT, UPT, UR34, 0x40, URZ ;  /* 0x0000004022227890 */ /* 0x004fe2000fffe0ff */
[----:B------:R-:W-:Y:S11]  /*1be0*/  BRA.U UP2, `(.L_x_31) ;  /* 0xfffffffd02507547 */ /* 0x000ff6000b83ffff */
.L_x_25:
[----:B-12---:R-:W-:Y:S01]  /*1bf0*/  PLOP3.LUT P0, PT, PT, PT, UP5, 0x80, 0x8 ;  /* 0x000000000008781c */ /* 0x006fe20003f0f058 */
[----:B----4-:R-:W-:Y:S01]  /*1c00*/  ULEA UR8, UR23, UR6, 0x3 ;  /* 0x0000000617087291 */ /* 0x010fe2000f8e18ff */
[----:B------:R-:W-:Y:S01]  /*1c10*/  SHF.L.U32 R2, R15, 0x1f, RZ ;  /* 0x0000001f0f027819 */ /* 0x000fe200000006ff */
[----:B------:R-:W-:-:S10]  /*1c20*/  UISETP.GT.AND UP0, UPT, UR7, UR5, UPT ;  /* 0x000000050700728c */ /* 0x000fd4000bf04270 */
[----:B------:R-:W-:Y:S01]  /*1c30*/  @!P0 SYNCS.ARRIVE.TRANS64.A1T0 RZ, [UR6+0x98], RZ ;  /* 0x000098ffffff89a7 */ /* 0x000fe20008100006 */
[----:B------:R1:W2:Y:S01]  /*1c40*/  SYNCS.PHASECHK.TRANS64.TRYWAIT P0, [UR8+0x28], R2 ;  /* 0x00002802ff0075a7 */ /* 0x0002a20008001108 */
[----:B------:R-:W-:Y:S05]  /*1c50*/  BRA.U !UP0, `(.L_x_32) ;  /* 0x0000000108bc7547 */ /* 0x000fea000b800000 */
[----:B------:R-:W-:Y:S01]  /*1c60*/  UIADD3 UR26, UPT, UPT, UR24, UR25, URZ ;  /* 0x00000019181a7290 */ /* 0x000fe2000fffe0ff */
[----:B------:R-:W-:-:S11]  /*1c70*/  UMOV UR27, UR23 ;  /* 0x00000017001b7c82 */ /* 0x000fd60008000000 */
.L_x_38:
[----:B------:R-:W-:Y:S01]  /*1c80*/  ULEA UR17, UR27, UR6, 0x3 ;  /* 0x000000061b117291 */ /* 0x000fe2000f8e18ff */
[----:B--2---:R-:W-:Y:S01]  /*1c90*/  @P5 MOV R3, 0x10000 ;  /* 0x0001000000035802 */ /* 0x004fe20000000f00 */
[----:B-12---:R-:W-:Y:S10]  /*1ca0*/  @P0 BRA `(.L_x_33) ;  /* 0x00000000000c0947 */ /* 0x006ff40003800000 */
[----:B------:R-:W-:-:S04]  /*1cb0*/  SHF.L.U32 R5, R15, 0x1f, RZ ;  /* 0x0000001f0f057819 */ /* 0x000fc800000006ff */
[----:B------:R-:W2:Y:S02]  /*1cc0*/  SYNCS.PHASECHK.TRANS64.TRYWAIT P0, [UR17+0x28], R5 ;  /* 0x00002805ff0075a7 */ /* 0x000ea40008001111 */
[----:B--2---:R-:W-:Y:S05]  /*1cd0*/  @!P0 BRA `(.L_x_34) ;  /* 0x0000009800388947 */ /* 0x004fea0003800000 */
.L_x_33:
[----:B------:R2:W-:Y:S01]  /*1ce0*/  @P5 SYNCS.ARRIVE.TRANS64 RZ, [UR17], R3 ;  /* 0x00000003ffff59a7 */ /* 0x0005e20008000011 */
[----:B------:R-:W-:-:S04]  /*1cf0*/  ULOP3.LUT UR8, UR22, 0x2, URZ, 0xfc, !UPT ;  /* 0x0000000216087892 */ /* 0x000fc8000f8efcff */
[----:B------:R-:W-:-:S09]  /*1d00*/  UISETP.NE.AND UP0, UPT, UR8, 0x2, UPT ;  /* 0x000000020800788c */ /* 0x000fd2000bf05270 */
[----:B------:R-:W-:Y:S05]  /*1d10*/  BRA.U UP0, `(.L_x_35) ;  /* 0x0000000100047547 */ /* 0x000fea000b800000 */
[----:B------:R-:W-:Y:S05]  /*1d20*/  BPT.TRAP 0x1 ;  /* 0x000000040000795c */ /* 0x000fea0000300000 */
.L_x_35:
[----:B------:R-:W-:Y:S04]  /*1d30*/  BSSY.RECONVERGENT B0, `(.L_x_36) ;  /* 0x0000003000007945 */ /* 0x000fe80003800200 */
[----:B------:R-:W-:Y:S05]  /*1d40*/  @!P4 BRA `(.L_x_37) ;  /* 0x000000000004c947 */ /* 0x000fea0003800000 */
[----:B------:R-:W-:Y:S05]  /*1d50*/  BPT.TRAP 0x1 ;  /* 0x000000040000795c */ /* 0x000fea0000300000 */
.L_x_37:
[----:B------:R-:W-:Y:S05]  /*1d60*/  BSYNC.RECONVERGENT B0 ;  /* 0x0000000000007941 */ /* 0x000fea0003800200 */
.L_x_36:
[----:B------:R-:W-:Y:S02]  /*1d70*/  UIADD3 UR23, UPT, UPT, UR27, 0x1, URZ ;  /* 0x000000011b177890 */ /* 0x000fe4000fffe0ff */
[----:B------:R-:W-:Y:S02]  /*1d80*/  UIADD3 UR32, UP1, UPT, UR14, 0x80, URZ ;  /* 0x000000800e207890 */ /* 0x000fe4000ff3e0ff */
[----:B------:R-:W-:Y:S02]  /*1d90*/  UISETP.NE.AND UP0, UPT, UR23, 0x5, UPT ;  /* 0x000000051700788c */ /* 0x000fe4000bf05270 */
[----:B------:R-:W-:Y:S02]  /*1da0*/  USHF.L.U32 UR18, UR25, 0x6, URZ ;  /* 0x0000000619127899 */ /* 0x000fe400080006ff */
[----:B------:R-:W-:Y:S02]  /*1db0*/  USEL UR9, URZ, 0x1, UP0 ;  /* 0x00000001ff097887 */ /* 0x000fe40008000000 */
[----:B------:R-:W-:-:S02]  /*1dc0*/  USEL UR23, UR23, URZ, UP0 ;  /* 0x000000ff17177287 */ /* 0x000fc40008000000 */
[----:B------:R-:W-:Y:S02]  /*1dd0*/  UIADD3 UR30, UP0, UPT, UR14, 0x180, URZ ;  /* 0x000001800e1e7890 */ /* 0x000fe4000ff1e0ff */
[----:B------:R-:W-:Y:S01]  /*1de0*/  ULEA UR8, UR23, UR6, 0x3 ;  /* 0x0000000617087291 */ /* 0x000fe2000f8e18ff */
[----:B------:R-:W-:Y:S01]  /*1df0*/  LOP3.LUT R15, R15, UR9, RZ, 0x3c, !PT ;  /* 0x000000090f0f7c12 */ /* 0x000fe2000f8e3cff */
[----:B------:R-:W-:Y:S02]  /*1e00*/  ULOP3.LUT UR17, UR17, 0xfefffff8, URZ, 0xc0, !UPT ;  /* 0xfefffff811117892 */ /* 0x000fe4000f8ec0ff */
[----:B------:R-:W-:Y:S01]  /*1e10*/  UIADD3.X UR33, UPT, UPT, URZ, UR15, URZ, UP1, !UPT ;  /* 0x0000000fff217290 */ /* 0x000fe20008ffe4ff */
[----:B-1----:R-:W-:Y:S01]  /*1e20*/  SHF.L.U32 R2, R15, 0x1f, RZ ;  /* 0x0000001f0f027819 */ /* 0x002fe200000006ff */
[----:B------:R-:W-:Y:S01]  /*1e30*/  UIADD3.X UR31, UPT, UPT, URZ, UR15, URZ, UP0, !UPT ;  /* 0x0000000fff1f7290 */ /* 0x000fe200087fe4ff */
[----:B------:R-:W-:Y:S02]  /*1e40*/  UMOV UR28, 0x0 ;  /* 0x00000000001c7882 */ /* 0x000fe40000000000 */
[----:B------:R4:W1:Y:S01]  /*1e50*/  SYNCS.PHASECHK.TRANS64.TRYWAIT P0, [UR8+0x28], R2 ;  /* 0x00002802ff0075a7 */ /* 0x0008620008001108 */
[----:B------:R-:W-:Y:S01]  /*1e60*/  ULEA UR8, UR27, UR6, 0xe ;  /* 0x000000061b087291 */ /* 0x000fe2000f8e70ff */
[----:B------:R-:W-:Y:S01]  /*1e70*/  UMOV UR29, 0x10000000 ;  /* 0x10000000001d7882 */ /* 0x000fe20000000000 */
[----:B------:R-:W-:-:S02]  /*1e80*/  UMOV UR19, UR35 ;  /* 0x0000002300137c82 */ /* 0x000fc40008000000 */
[----:B------:R-:W-:Y:S02]  /*1e90*/  UIADD3 UR16, UPT, UPT, UR8, 0x10800, URZ ;  /* 0x0001080008107890 */ /* 0x000fe4000fffe0ff */
[----:B------:R-:W-:Y:S01]  /*1ea0*/  UIADD3 UR8, UPT, UPT, UR8, 0x24800, URZ ;  /* 0x0002480008087890 */ /* 0x000fe2000fffe0ff */
[----:B------:R-:W-:Y:S01]  /*1eb0*/  UMOV UR20, UR36 ;  /* 0x0000002400147c82 */ /* 0x000fe20008000000 */
[----:B------:R-:W-:Y:S01]  /*1ec0*/  UMOV UR12, UR36 ;  /* 0x00000024000c7c82 */ /* 0x000fe20008000000 */
[----:B------:R-:W-:Y:S01]  /*1ed0*/  UMOV UR9, UR17 ;  /* 0x0000001100097c82 */ /* 0x000fe20008000000 */
[----:B------:R-:W-:Y:S01]  /*1ee0*/  UMOV UR10, UR18 ;  /* 0x00000012000a7c82 */ /* 0x000fe20008000000 */
[----:B------:R-:W-:Y:S02]  /*1ef0*/  UIADD3 UR25, UPT, UPT, UR25, 0x1, URZ ;  /* 0x0000000119197890 */ /* 0x000fe4000fffe0ff */
[----:B------:R4:W-:Y:S01]  /*1f00*/  UTMALDG.3D.2CTA [UR16], [UR32], desc[UR28] ;  /* 0x00001c10200075b4 */ /* 0x0009e20008211000 */
[----:B------:R-:W-:Y:S01]  /*1f10*/  UMOV UR27, UR23 ;  /* 0x00000017001b7c82 */ /* 0x000fe20008000000 */
[----:B------:R-:W-:Y:S01]  /*1f20*/  UISETP.NE.AND UP0, UPT, UR25, UR26, UPT ;  /* 0x0000001a1900728c */ /* 0x000fe2000bf05270 */
[----:B------:R4:W-:Y:S08]  /*1f30*/  UTMALDG.3D.2CTA [UR8], [UR30], desc[UR28] ;  /* 0x00001c081e0075b4 */ /* 0x0009f00008211000 */
[----:B----4-:R-:W-:Y:S05]  /*1f40*/  BRA.U UP0, `(.L_x_38) ;  /* 0xfffffffd004c7547 */ /* 0x010fea000b83ffff */
.L_x_32:
[----:B-1----:R-:W-:Y:S01]  /*1f50*/  LEA R2, R14, UR6, 0x3 ;  /* 0x000000060e027c11 */ /* 0x002fe2000f8e18ff */
[----:B------:R-:W-:Y:S01]  /*1f60*/  NOP ;  /* 0x0000000000007918 */ /* 0x000fe20000000000 */
[----:B--2---:R-:W-:Y:S02]  /*1f70*/  SHF.L.U32 R3, R12, 0x1f, RZ ;  /* 0x0000001f0c037819 */ /* 0x004fe400000006ff */
[----:B------:R-:W-:Y:S02]  /*1f80*/  LEA R4, R14, UR6, 0x4 ;  /* 0x000000060e047c11 */ /* 0x000fe4000f8e20ff */
[----:B------:R-:W1:Y:S02]  /*1f90*/  SYNCS.PHASECHK.TRANS64.TRYWAIT P0, [R2+URZ+0xa0], R3 ;  /* 0x0000a003020075a7 */ /* 0x000e6400080011ff */
[----:B-1----:R-:W-:Y:S05]  /*1fa0*/  @!P0 BRA `(.L_x_39) ;  /* 0x00000094009c8947 */ /* 0x002fea0003800000 */
.L_x_152:
[----:B------:R-:W2:Y:S01]  /*1fb0*/  LDS.128 R4, [R4+0x110] ;  /* 0x0001100004047984 */ /* 0x000ea20000000c00 */
[----:B------:R-:W-:Y:S01]  /*1fc0*/  ISETP.GE.AND P0, PT, R72, 0x1, PT ;  /* 0x000000014800780c */ /* 0x000fe20003f06270 */
[----:B-1----:R-:W-:Y:S01]  /*1fd0*/  VIADD R2, R2, 0xb0 ;  /* 0x000000b002027836 */ /* 0x002fe20000000000 */
[----:B------:R-:W-:Y:S01]  /*1fe0*/  @!PT LDS RZ, [RZ] ;  /* 0x00000000fffff984 */ /* 0x000fe20000000800 */
[----:B------:R-:W-:Y:S01]  /*1ff0*/  @!PT LDS RZ, [RZ] ;  /* 0x00000000fffff984 */ /* 0x000fe20000000800 */
[----:B------:R-:W-:Y:S01]  /*2000*/  @!PT LDS RZ, [RZ] ;  /* 0x00000000fffff984 */ /* 0x000fe20000000800 */
[----:B------:R-:W-:Y:S01]  /*2010*/  @!PT LDS RZ, [RZ] ;  /* 0x00000000fffff984 */ /* 0x000fe20000000800 */
[----:B------:R1:W-:Y:S06]  /*2020*/  MEMBAR.ALL.CTA ;  /* 0x0000000000007992 */ /* 0x0003ec0000008000 */
[----:B-1----:R-:W1:Y:S01]  /*2030*/  FENCE.VIEW.ASYNC.S ;  /* 0x00000000000073c6 */ /* 0x002e620000000000 */
[----:B------:R-:W-:-:S04]  /*2040*/  PRMT R2, RZ, 0x654, R2 ;  /* 0x00000654ff027816 */ /* 0x000fc80000000002 */
[----:B-1----:R1:W-:Y:S01]  /*2050*/  SYNCS.ARRIVE.TRANS64.RED.A1T0 RZ, [R2+URZ], RZ ;  /* 0x000000ff02ff79a7 */ /* 0x0023e200081004ff */
[----:B--2---:R-:W-:-:S13]  /*2060*/  LOP3.LUT P2, RZ, R6, 0x1, RZ, 0xc0, !PT ;  /* 0x0000000106ff7812 */ /* 0x004fda000784c0ff */
[----:B------:R-:W-:Y:S01]  /*2070*/  @P2 SHF.R.U32.HI R3, RZ, 0x10, R5 ;  /* 0x00000010ff032819 */ /* 0x000fe20000011605 */
[----:B------:R-:W-:Y:S01]  /*2080*/  VOTEU.ANY UP0, P2 ;  /* 0x0000000000ff7886 */ /* 0x000fe20001000100 */
[----:B------:R-:W-:Y:S02]  /*2090*/  @P2 MOV R13, R4 ;  /* 0x00000004000d2202 */ /* 0x000fe40000000f00 */
[----:B------:R-:W-:Y:S02]  /*20a0*/  @P2 R2UR.BROADCAST UR8, R3 ;  /* 0x00000000030822ca */ /* 0x000fe400008e0000 */
[----:B------:R-:W-:-:S11]  /*20b0*/  @P2 LOP3.LUT R11, R5, 0xffff, RZ, 0xc0, !PT ;  /* 0x0000ffff050b2812 */ /* 0x000fd600078ec0ff */
[----:B------:R-:W-:Y:S01]  /*20c0*/  @UP0 UMOV UR36, UR8 ;  /* 0x0000000800240c82 */ /* 0x000fe20008000000 */
[----:B-1----:R-:W-:Y:S05]  /*20d0*/  @!P0 BRA `(.L_x_40) ;  /* 0x0000000000b88947 */ /* 0x002fea0003800000 */
[----:B------:R-:W3:Y:S01]  /*20e0*/  LDC.64 R4, c[0x0][0xb18] ;  /* 0x0002c600ff047b82 */ /* 0x000ee20000000a00 */
[----:B------:R-:W-:-:S07]  /*20f0*/  ISETP.NE.AND P3, PT, R72, 0x1, PT ;  /* 0x000000014800780c */ /* 0x000fce0003f65270 */
[----:B------:R-:W1:Y:S08]  /*2100*/  LDC.64 R6, c[0x0][0xb10] ;  /* 0x0002c400ff067b82 */ /* 0x000e700000000a00 */
[----:B------:R-:W2:Y:S08]  /*2110*/  LDC R17, c[0x0][0xb20] ;  /* 0x0002c800ff117b82 */ /* 0x000eb00000000800 */
[----:B------:R-:W4:Y:S01]  /*2120*/  LDC R18, c[0x0][0xb0c] ;  /* 0x0002c300ff127b82 */ /* 0x000f220000000800 */
[----:B---3--:R-:W-:Y:S01]  /*2130*/  IMAD.HI.U32 R22, R0, R5, RZ ;  /* 0x0000000500167227 */ /* 0x008fe200078e00ff */
[----:B------:R-:W-:-:S06]  /*2140*/  ISETP.NE.AND P0, PT, R4, 0x1, PT ;  /* 0x000000010400780c */ /* 0x000fcc0003f05270 */
[----:B------:R-:W3:Y:S01]  /*2150*/  LDC.64 R2, c[0x0][0xb28] ;  /* 0x0002ca00ff027b82 */ /* 0x000ee20000000a00 */
[----:B-1----:R-:W-:-:S04]  /*2160*/  IMAD.HI.U32 R20, R9, R6, RZ ;  /* 0x0000000609147227 */ /* 0x002fc800078e00ff */
[----:B------:R-:W-:Y:S01]  /*2170*/  IMAD.HI.U32 R24, R13, R6, RZ ;  /* 0x000000060d187227 */ /* 0x000fe200078e00ff */
[----:B------:R-:W-:Y:S02]  /*2180*/  SHF.R.U32.HI R20, RZ, R7, R20 ;  /* 0x00000007ff147219 */ /* 0x000fe40000011614 */
[----:B--2---:R-:W-:Y:S01]  /*2190*/  SHF.R.U32.HI R19, RZ, R17, R22 ;  /* 0x00000011ff137219 */ /* 0x004fe20000011616 */
[----:B------:R-:W-:Y:S01]  /*21a0*/  IMAD.HI.U32 R22, R11, R5, RZ ;  /* 0x000000050b167227 */ /* 0x000fe200078e00ff */
[----:B------:R-:W-:Y:S02]  /*21b0*/  SHF.R.U32.HI R24, RZ, R7, R24 ;  /* 0x00000007ff187219 */ /* 0x000fe40000011618 */
[----:B------:R-:W-:Y:S02]  /*21c0*/  SEL R19, R0, R19, !P0 ;  /* 0x0000001300137207 */ /* 0x000fe40004000000 */
[----:B------:R-:W-:Y:S02]  /*21d0*/  SHF.R.U32.HI R22, RZ, R17, R22 ;  /* 0x00000011ff167219 */ /* 0x000fe40000011616 */
[----:B----4-:R-:W-:-:S02]  /*21e0*/  ISETP.NE.AND P1, PT, R18, 0x1, PT ;  /* 0x000000011200780c */ /* 0x010fc40003f25270 */
[----:B------:R-:W-:Y:S02]  /*21f0*/  SEL R5, R11, R22, !P0 ;  /* 0x000000160b057207 */ /* 0x000fe40004000000 */
[----:B------:R-:W-:Y:S02]  /*2200*/  SEL R21, R9, R20, !P1 ;  /* 0x0000001409157207 */ /* 0x000fe40004800000 */
[----:B------:R-:W-:Y:S01]  /*2210*/  SEL R7, R13, R24, !P1 ;  /* 0x000000180d077207 */ /* 0x000fe20004800000 */
[----:B---3--:R-:W-:Y:S01]  /*2220*/  IMAD.HI.U32 R20, R19, R2, RZ ;  /* 0x0000000213147227 */ /* 0x008fe200078e00ff */
[----:B------:R-:W-:-:S03]  /*2230*/  IADD3 R17, PT, PT, -R5, RZ, RZ ;  /* 0x000000ff05117210 */ /* 0x000fc60007ffe1ff */
        /* <DEDUP_REMOVED lines=11> */
[----:B------:R-:W-:-:S04]  /*22f0*/  @!P0 IMAD.HI.U32 R20, R7, R2, RZ ;  /* 0x0000000207148227 */ /* 0x000fc800078e00ff */
[----:B------:R-:W-:Y:S01]  /*2300*/  IMAD.MOV R2, RZ, RZ, -R6 ;  /* 0x000000ffff027224 */ /* 0x000fe200078e0a06 */
[----:B------:R-:W-:-:S03]  /*2310*/  @!P0 SHF.R.U32.HI R20, RZ, R3, R20 ;  /* 0x00000003ff148219 */ /* 0x000fc60000011614 */
[----:B------:R-:W-:Y:S01]  /*2320*/  IMAD R2, R72, R2, R5 ;  /* 0x0000000248027224 */ /* 0x000fe200078e0205 */
        /* <DEDUP_REMOVED lines=9> */
.L_x_40:
[----:B------:R-:W1:Y:S02]  /*23c0*/  LDCU UR8, c[0x0][0xb30] ;  /* 0x00016600ff0877ac */ /* 0x000e640008000800 */
[----:B-1----:R-:W-:-:S09]  /*23d0*/  UISETP.NE.AND UP0, UPT, UR8, 0x1, UPT ;  /* 0x000000010800788c */ /* 0x002fd2000bf05270 */
[----:B------:R-:W-:Y:S05]  /*23e0*/  BRA.U UP0, `(.L_x_41) ;  /* 0x0000000100407547 */ /* 0x000fea000b800000 */
[----:B------:R-:W1:Y:S08]  /*23f0*/  LDC.64 R4, c[0x0][0xb10] ;  /* 0x0002c400ff047b82 */ /* 0x000e700000000a00 */
[----:B------:R-:W2:Y:S08]  /*2400*/  LDC.64 R2, c[0x0][0xb18] ;  /* 0x0002c600ff027b82 */ /* 0x000eb00000000a00 */
[----:B------:R-:W4:Y:S08]  /*2410*/  LDC R6, c[0x0][0xb20] ;  /* 0x0002c800ff067b82 */ /* 0x000f300000000800 */
[----:B------:R-:W3:Y:S01]  /*2420*/  LDC R18, c[0x0][0xb0c] ;  /* 0x0002c300ff127b82 */ /* 0x000ee20000000800 */
[----:B-1----:R-:W-:-:S05]  /*2430*/  IMAD.HI.U32 R4, R13, R4, RZ ;  /* 0x000000040d047227 */ /* 0x002fca00078e00ff */
[----:B------:R-:W-:Y:S01]  /*2440*/  SHF.R.U32.HI R4, RZ, R5, R4 ;  /* 0x00000005ff047219 */ /* 0x000fe20000011604 */
[----:B--2---:R-:W-:Y:S01]  /*2450*/  IMAD.HI.U32 R3, R11, R3, RZ ;  /* 0x000000030b037227 */ /* 0x004fe200078e00ff */
[----:B------:R-:W-:-:S04]  /*2460*/  ISETP.NE.AND P0, PT, R2, 0x1, PT ;  /* 0x000000010200780c */ /* 0x000fc80003f05270 */
[----:B----4-:R-:W-:-:S04]  /*2470*/  SHF.R.U32.HI R6, RZ, R6, R3 ;  /* 0x00000006ff067219 */ /* 0x010fc80000011603 */
[----:B------:R-:W-:Y:S02]  /*2480*/  SEL R3, R11, R6, !P0 ;  /* 0x000000060b037207 */ /* 0x000fe40004000000 */
[----:B---3--:R-:W-:-:S04]  /*2490*/  ISETP.NE.AND P1, PT, R18, 0x1, PT ;  /* 0x000000011200780c */ /* 0x008fc80003f25270 */
[----:B------:R-:W-:-:S05]  /*24a0*/  SEL R4, R13, R4, !P1 ;  /* 0x000000040d047207 */ /* 0x000fca0004800000 */
[----:B------:R-:W-:Y:S02]  /*24b0*/  IMAD.IADD R5, R3, 0x1, -R4 ;  /* 0x0000000103057824 */ /* 0x000fe400078e0a04 */
[----:B------:R-:W-:Y:S02]  /*24c0*/  IMAD.IADD R3, R4, 0x1, -R3 ;  /* 0x0000000104037824 */ /* 0x000fe400078e0a03 */
[----:B------:R-:W-:Y:S02]  /*24d0*/  IMAD R13, R5, R18, R13 ;  /* 0x00000012050d7224 */ /* 0x000fe400078e020d */
[----:B------:R-:W-:-:S07]  /*24e0*/  IMAD R11, R3, R2, R11 ;  /* 0x00000002030b7224 */ /* 0x000fce00078e020b */
.L_x_41:
[----:B------:R-:W-:Y:S01]  /*24f0*/  VIADD R14, R14, 0x1 ;  /* 0x000000010e0e7836 */ /* 0x000fe20000000000 */
[----:B------:R-:W-:Y:S01]  /*2500*/  UPLOP3.LUT UP5, UPT, UPT, UPT, UPT, 0x80, 0x8 ;  /* 0x000000000008789c */ /* 0x000fe20003faf070 */
[----:B------:R-:W-:Y:S02]  /*2510*/  IMAD.IADD R21, R13, 0x1, R160 ;  /* 0x000000010d157824 */ /* 0x000fe400078e02a0 */
[----:B------:R-:W-:Y:S01]  /*2520*/  IMAD.IADD R20, R11, 0x1, R158 ;  /* 0x000000010b147824 */ /* 0x000fe200078e029e */
[----:B------:R-:W-:-:S04]  /*2530*/  ISETP.NE.AND P0, PT, R14, 0x2, PT ;  /* 0x000000020e00780c */ /* 0x000fc80003f05270 */
[----:B------:R-:W-:Y:S02]  /*2540*/  SEL R3, RZ, 0x1, P0 ;  /* 0x00000001ff037807 */ /* 0x000fe40000000000 */
[----:B------:R-:W-:Y:S02]  /*2550*/  SEL R14, R14, RZ, P0 ;  /* 0x000000ff0e0e7207 */ /* 0x000fe40000000000 */
[----:B------:R-:W-:Y:S01]  /*2560*/  LOP3.LUT R12, R12, R3, RZ, 0x3c, !PT ;  /* 0x000000030c0c7212 */ /* 0x000fe200078e3cff */
[----:B------:R-:W-:Y:S06]  /*2570*/  @P2 BRA `(.L_x_42) ;  /* 0xfffffff000602947 */ /* 0x000fec000383ffff */
[----:B------:R-:W-:Y:S01]  /*2580*/  UIADD3 UR6, UPT, UPT, UR6, 0x28, URZ ;  /* 0x0000002806067890 */ /* 0x000fe2000fffe0ff */
[----:B------:R-:W-:-:S03]  /*2590*/  SHF.L.U32 R3, R15, 0x1f, RZ ;  /* 0x0000001f0f037819 */ /* 0x000fc600000006ff */
[----:B------:R-:W-:-:S09]  /*25a0*/  ULEA UR4, UR23, UR6, 0x3 ;  /* 0x0000000617047291 */ /* 0x000fd2000f8e18ff */
[----:B------:R-:W1:Y:S02]  /*25b0*/  SYNCS.PHASECHK.TRANS64.TRYWAIT P0, [UR4], R3 ;  /* 0x00000003ff0075a7 */ /* 0x000e640008001104 */
[----:B-1----:R-:W-:Y:S05]  /*25c0*/  @!P0 BRA `(.L_x_43) ;  /* 0x0000009000288947 */ /* 0x002fea0003800000 */
.L_x_154:
[----:B------:R-:W-:-:S04]  /*25d0*/  UIADD3 UR5, UPT, UPT, UR23, 0x1, URZ ;  /* 0x0000000117057890 */ /* 0x000fc8000fffe0ff */
[----:B------:R-:W-:-:S04]  /*25e0*/  UISETP.NE.AND UP0, UPT, UR5, 0x5, UPT ;  /* 0x000000050500788c */ /* 0x000fc8000bf05270 */
[----:B------:R-:W-:Y:S02]  /*25f0*/  USEL UR7, URZ, 0x1, UP0 ;  /* 0x00000001ff077887 */ /* 0x000fe40008000000 */
[----:B------:R-:W-:-:S04]  /*2600*/  USEL UR5, UR5, URZ, UP0 ;  /* 0x000000ff05057287 */ /* 0x000fc80008000000 */
[----:B------:R-:W-:Y:S01]  /*2610*/  ULEA UR4, UR5, UR6, 0x3 ;  /* 0x0000000605047291 */ /* 0x000fe2000f8e18ff */
[----:B------:R-:W-:-:S04]  /*2620*/  LOP3.LUT R2, R15, UR7, RZ, 0x3c, !PT ;  /* 0x000000070f027c12 */ /* 0x000fc8000f8e3cff */
[----:B-1----:R-:W-:-:S04]  /*2630*/  SHF.L.U32 R3, R2, 0x1f, RZ ;  /* 0x0000001f02037819 */ /* 0x002fc800000006ff */
[----:B------:R-:W1:Y:S02]  /*2640*/  SYNCS.PHASECHK.TRANS64.TRYWAIT P0, [UR4], R3 ;  /* 0x00000003ff0075a7 */ /* 0x000e640008001104 */
[----:B-1----:R-:W-:Y:S05]  /*2650*/  @!P0 BRA `(.L_x_44) ;  /* 0x00000090001c8947 */ /* 0x002fea0003800000 */
.L_x_156:
        /* <DEDUP_REMOVED lines=9> */
.L_x_158:
        /* <DEDUP_REMOVED lines=9> */
.L_x_160:
[----:B------:R-:W-:-:S04]  /*2780*/  UIADD3 UR5, UPT, UPT, UR5, 0x1, URZ ;  /* 0x0000000105057890 */ /* 0x000fc8000fffe0ff */
[----:B------:R-:W-:-:S04]  /*2790*/  UISETP.NE.AND UP0, UPT, UR5, 0x5, UPT ;  /* 0x000000050500788c */ /* 0x000fc8000bf05270 */
[----:B------:R-:W-:Y:S02]  /*27a0*/  USEL UR4, URZ, 0x1, UP0 ;  /* 0x00000001ff047887 */ /* 0x000fe40008000000 */
[----:B------:R-:W-:-:S04]  /*27b0*/  USEL UR5, UR5, URZ, UP0 ;  /* 0x000000ff05057287 */ /* 0x000fc80008000000 */
[----:B------:R-:W-:Y:S01]  /*27c0*/  ULEA UR5, UR5, UR6, 0x3 ;  /* 0x0000000605057291 */ /* 0x000fe2000f8e18ff */
[----:B-1----:R-:W-:-:S04]  /*27d0*/  LOP3.LUT R3, R2, UR4, RZ, 0x3c, !PT ;  /* 0x0000000402037c12 */ /* 0x002fc8000f8e3cff */
[----:B------:R-:W-:Y:S01]  /*27e0*/  SHF.L.U32 R3, R3, 0x1f, RZ ;  /* 0x0000001f03037819 */ /* 0x000fe200000006ff */
[----:B---3--:R-:W-:-:S07]  /*27f0*/  IMAD.U32 R0, RZ, RZ, UR5 ;  /* 0x00000005ff007e24 */ /* 0x008fce000f8e00ff */
.L_x_47:
[----:B-1----:R1:W2:Y:S02]  /*2800*/  SYNCS.PHASECHK.TRANS64.TRYWAIT P0, [R0+URZ], R3 ;  /* 0x00000003000075a7 */ /* 0x0022a400080011ff */
[----:B--2---:R-:W-:Y:S05]  /*2810*/  @!P0 NANOSLEEP.SYNCS 0x989680 ;  /* 0x009896800000895d */ /* 0x004fea0003900000 */
[----:B------:R-:W2:Y:S02]  /*2820*/  @!P0 SYNCS.PHASECHK.TRANS64 P0, [R0+URZ], R3 ;  /* 0x00000003000085a7 */ /* 0x000ea400080010ff */
[----:B--2---:R-:W-:Y:S05]  /*2830*/  @P0 EXIT ;  /* 0x000000000000094d */ /* 0x004fea0003800000 */
[----:B------:R-:W-:Y:S05]  /*2840*/  BRA `(.L_x_47) ;  /* 0xfffffffc00ec7947 */ /* 0x000fea000383ffff */
.L_x_22:
[----:B------:R-:W-:-:S04]  /*2850*/  UISETP.NE.AND UP1, UPT, UR37, URZ, UPT ;  /* 0x000000ff2500728c */ /* 0x000fc8000bf25270 */
[----:B------:R-:W-:-:S09]  /*2860*/  UISETP.NE.OR UP1, UPT, UR10, 0x1, UP1 ;  /* 0x000000010a00788c */ /* 0x000fd20008f25670 */
[----:B------:R-:W-:Y:S05]  /*2870*/  BRA.U UP1, `(.L_x_48) ;  /* 0x00000005014c7547 */ /* 0x000fea000b800000 */
[----:B------:R-:W-:Y:S01]  /*2880*/  HFMA2 R11, -RZ, RZ, 0, 0 ;  /* 0x00000000ff0b7431 */ /* 0x000fe200000001ff */
[----:B------:R-:W-:Y:S01]  /*2890*/  ISETP.GE.U32.AND P2, PT, R10, 0x2, PT ;  /* 0x000000020a00780c */ /* 0x000fe20003f46070 */
[----:B------:R-:W-:Y:S01]  /*28a0*/  IMAD.MOV.U32 R12, RZ, RZ, 0x1 ;  /* 0x00000001ff0c7424 */ /* 0x000fe200078e00ff */
[----:B------:R-:W-:Y:S01]  /*28b0*/  CS2R R8, SRZ ;  /* 0x0000000000087805 */ /* 0x000fe2000001ff00 */
[----:B------:R-:W-:Y:S01]  /*28c0*/  IMAD.MOV.U32 R3, RZ, RZ, RZ ;  /* 0x000000ffff037224 */ /* 0x000fe200078e00ff */
[----:B------:R-:W-:Y:S01]  /*28d0*/  UMOV UR4, 0x400 ;  /* 0x0000040000047882 */ /* 0x000fe20000000000 */
[----:B------:R-:W-:Y:S01]  /*28e0*/  UMOV UR6, URZ ;  /* 0x000000ff00067c82 */ /* 0x000fe20008000000 */
[----:B------:R-:W-:-:S12]  /*28f0*/  ULEA UR37, UR37, UR4, 0x18 ;  /* 0x0000000425257291 */ /* 0x000fd8000f8ec0ff */
.L_x_52:
[----:B------:R-:W-:Y:S02]  /*2900*/  LEA R0, R3, UR37, 0x3 ;  /* 0x0000002503007c11 */ /* 0x000fe4000f8e18ff */
[----:B------:R-:W-:-:S03]  /*2910*/  SHF.L.U32 R5, R8, 0x1f, RZ ;  /* 0x0000001f08057819 */ /* 0x000fc600000006ff */
[----:B------:R-:W-:Y:S01]  /*2920*/  VIADD R4, R0, 0xf0 ;  /* 0x000000f000047836 */ /* 0x000fe20000000000 */
[----:B------:R-:W1:Y:S02]  /*2930*/  SYNCS.PHASECHK.TRANS64.TRYWAIT P0, [R0+URZ+0xe0], R5 ;  /* 0x0000e005000075a7 */ /* 0x000e6400080011ff */
[----:B-1----:R-:W-:Y:S05]  /*2940*/  @!P0 BRA `(.L_x_49) ;  /* 0x0000008c00a88947 */ /* 0x002fea0003800000 */
.L_x_161:
[----:B------:R-:W-:Y:S01]  /*2950*/  ULEA UR5, UR6, UR37, 0x3 ;  /* 0x0000002506057291 */ /* 0x000fe2000f8e18ff */
[----:B------:R-:W-:Y:S01]  /*2960*/  PRMT R4, RZ, 0x654, R4 ;  /* 0x00000654ff047816 */ /* 0x000fe20000000004 */
[----:B-1----:R-:W-:Y:S01]  /*2970*/  @!P2 IMAD.MOV.U32 R5, RZ, RZ, 0x10 ;  /* 0x00000010ff05a424 */ /* 0x002fe200078e00ff */
[----:B------:R-:W-:Y:S01]  /*2980*/  SHF.L.U32 R7, R12, 0x1f, RZ ;  /* 0x0000001f0c077819 */ /* 0x000fe200000006ff */
[----:B------:R-:W-:Y:S01]  /*2990*/  UIADD3 UR4, UPT, UPT, UR5, 0xa0, URZ ;  /* 0x000000a005047890 */ /* 0x000fe2000fffe0ff */
[----:B------:R1:W-:Y:S05]  /*29a0*/  SYNCS.ARRIVE.TRANS64.RED.A1T0 RZ, [R4+URZ], RZ ;  /* 0x000000ff04ff79a7 */ /* 0x0003ea00081004ff */
[----:B------:R-:W-:Y:S01]  /*29b0*/  IMAD.U32 R13, RZ, RZ, UR4 ;  /* 0x00000004ff0d7e24 */ /* 0x000fe2000f8e00ff */
[----:B------:R-:W2:Y:S04]  /*29c0*/  SYNCS.PHASECHK.TRANS64.TRYWAIT P0, [UR5+0xb0], R7 ;  /* 0x0000b007ff0075a7 */ /* 0x000ea80008001105 */
[----:B------:R-:W-:Y:S01]  /*29d0*/  PRMT R13, R10, 0x654, R13 ;  /* 0x000006540a0d7816 */ /* 0x000fe2000000000d */
[----:B-12---:R-:W-:Y:S06]  /*29e0*/  @!P0 BRA `(.L_x_50) ;  /* 0x0000008c00948947 */ /* 0x006fec0003800000 */
.L_x_163:
[----:B------:R-:W-:Y:S01]  /*29f0*/  ULEA UR4, UR6, UR37, 0x4 ;  /* 0x0000002506047291 */ /* 0x000fe2000f8e20ff */
[----:B------:R-:W-:Y:S01]  /*2a00*/  SEL R2, R13, R2, !P2 ;  /* 0x000000020d027207 */ /* 0x000fe20005000000 */
[----:B------:R-:W-:Y:S01]  /*2a10*/  UIADD3 UR5, UPT, UPT, UR5, 0xa0, URZ ;  /* 0x000000a005057890 */ /* 0x000fe2000fffe0ff */
[----:B-1----:R-:W-:Y:S01]  /*2a20*/  LEA R0, R11, UR37, 0x3 ;  /* 0x000000250b007c11 */ /* 0x002fe2000f8e18ff */
[----:B------:R-:W-:Y:S01]  /*2a30*/  UIADD3 UR4, UPT, UPT, UR4, 0x110, URZ ;  /* 0x0000011004047890 */ /* 0x000fe2000fffe0ff */
[----:B------:R1:W-:Y:S01]  /*2a40*/  @!P2 SYNCS.ARRIVE.TRANS64.RED RZ, [R2+URZ], R5 ;  /* 0x0000000502ffa9a7 */ /* 0x0003e200080004ff */
[----:B------:R-:W-:Y:S01]  /*2a50*/  UIADD3 UR6, UPT, UPT, UR6, 0x1, URZ ;  /* 0x0000000106067890 */ /* 0x000fe2000fffe0ff */
[----:B------:R-:W-:-:S03]  /*2a60*/  VIADD R3, R3, 0x1 ;  /* 0x0000000103037836 */ /* 0x000fc60000000000 */
[----:B------:R-:W-:Y:S02]  /*2a70*/  UISETP.NE.AND UP0, UPT, UR6, 0x2, UPT ;  /* 0x000000020600788c */ /* 0x000fe4000bf05270 */
[----:B------:R-:W-:Y:S01]  /*2a80*/  ISETP.NE.AND P0, PT, R3, 0x2, PT ;  /* 0x000000020300780c */ /* 0x000fe20003f05270 */
[----:B------:R-:W-:Y:S06]  /*2a90*/  UGETNEXTWORKID.BROADCAST [UR4], [UR5] ;  /* 0x00000000040073ca */ /* 0x000fec0008000100 */
[----:B------:R-:W-:Y:S02]  /*2aa0*/  USEL UR4, URZ, 0x1, UP0 ;  /* 0x00000001ff047887 */ /* 0x000fe40008000000 */
[----:B------:R-:W-:-:S04]  /*2ab0*/  USEL UR6, UR6, URZ, UP0 ;  /* 0x000000ff06067287 */ /* 0x000fc80008000000 */
[----:B------:R-:W-:Y:S02]  /*2ac0*/  LOP3.LUT R12, R12, UR4, RZ, 0x3c, !PT ;  /* 0x000000040c0c7c12 */ /* 0x000fe4000f8e3cff */
[----:B-1----:R-:W-:-:S04]  /*2ad0*/  SHF.L.U32 R5, R9, 0x1f, RZ ;  /* 0x0000001f09057819 */ /* 0x002fc800000006ff */
[----:B------:R-:W1:Y:S02]  /*2ae0*/  SYNCS.PHASECHK.TRANS64.TRYWAIT P1, [R0+URZ+0xa0], R5 ;  /* 0x0000a005000075a7 */ /* 0x000e6400080211ff */
[----:B-1----:R-:W-:Y:S05]  /*2af0*/  @!P1 BRA `(.L_x_51) ;  /* 0x0000008c00689947 */ /* 0x002fea0003800000 */
.L_x_164:
[----:B------:R-:W-:Y:S01]  /*2b00*/  LEA R4, R11, UR37, 0x4 ;  /* 0x000000250b047c11 */ /* 0x000fe2000f8e20ff */
[----:B-1----:R-:W-:Y:S01]  /*2b10*/  VIADD R0, R0, 0xb0 ;  /* 0x000000b000007836 */ /* 0x002fe20000000000 */
[----:B------:R-:W-:Y:S01]  /*2b20*/  SEL R3, R3, RZ, P0 ;  /* 0x000000ff03037207 */ /* 0x000fe20000000000 */
[----:B------:R-:W-:-:S03]  /*2b30*/  VIADD R11, R11, 0x1 ;  /* 0x000000010b0b7836 */ /* 0x000fc60000000000 */
[----:B------:R-:W1:Y:S01]  /*2b40*/  LDS.128 R4, [R4+0x110] ;  /* 0x0001100004047984 */ /* 0x000e620000000c00 */
[----:B------:R-:W-:Y:S02]  /*2b50*/  PRMT R0, RZ, 0x654, R0 ;  /* 0x00000654ff007816 */ /* 0x000fe40000000000 */
[C---:B------:R-:W-:Y:S01]  /*2b60*/  ISETP.NE.AND P1, PT, R11.reuse, 0x2, PT ;  /* 0x000000020b00780c */ /* 0x040fe20003f25270 */
[----:B------:R-:W-:Y:S01]  /*2b70*/  @!PT LDS RZ, [RZ] ;  /* 0x00000000fffff984 */ /* 0x000fe20000000800 */
[----:B------:R-:W-:Y:S01]  /*2b80*/  @!PT LDS RZ, [RZ] ;  /* 0x00000000fffff984 */ /* 0x000fe20000000800 */
[----:B------:R-:W-:Y:S01]  /*2b90*/  @!PT LDS RZ, [RZ] ;  /* 0x00000000fffff984 */ /* 0x000fe20000000800 */
[----:B------:R-:W-:Y:S01]  /*2ba0*/  @!PT LDS RZ, [RZ] ;  /* 0x00000000fffff984 */ /* 0x000fe20000000800 */
[----:B------:R2:W-:Y:S06]  /*2bb0*/  MEMBAR.ALL.CTA ;  /* 0x0000000000007992 */ /* 0x0005ec0000008000 */
[----:B--2---:R-:W2:Y:S01]  /*2bc0*/  FENCE.VIEW.ASYNC.S ;  /* 0x00000000000073c6 */ /* 0x004ea20000000000 */
[----:B------:R-:W-:Y:S01]  /*2bd0*/  SEL R11, R11, RZ, P1 ;  /* 0x000000ff0b0b7207 */ /* 0x000fe20000800000 */
[----:B--2---:R2:W-:Y:S01]  /*2be0*/  SYNCS.ARRIVE.TRANS64.RED.A1T0 RZ, [R0+URZ], RZ ;  /* 0x000000ff00ff79a7 */ /* 0x0045e200081004ff */
[----:B-1----:R-:W-:-:S02]  /*2bf0*/  LOP3.LUT P3, RZ, R6, 0x1, RZ, 0xc0, !PT ;  /* 0x0000000106ff7812 */ /* 0x002fc4000786c0ff */
[----:B------:R-:W-:-:S04]  /*2c00*/  SEL R5, RZ, 0x1, P0 ;  /* 0x00000001ff057807 */ /* 0x000fc80000000000 */
[----:B------:R-:W-:Y:S02]  /*2c10*/  LOP3.LUT R8, R8, R5, RZ, 0x3c, !PT ;  /* 0x0000000508087212 */ /* 0x000fe400078e3cff */
[----:B--2---:R-:W-:-:S04]  /*2c20*/  SEL R0, RZ, 0x1, P1 ;  /* 0x00000001ff007807 */ /* 0x004fc80000800000 */
[----:B------:R-:W-:Y:S01]  /*2c30*/  LOP3.LUT R9, R9, R0, RZ, 0x3c, !PT ;  /* 0x0000000009097212 */ /* 0x000fe200078e3cff */
[----:B------:R-:W-:Y:S06]  /*2c40*/  @P3 BRA `(.L_x_52) ;  /* 0xfffffffc002c3947 */ /* 0x000fec000383ffff */
[----:B------:R-:W-:Y:S01]  /*2c50*/  ULEA UR5, UR6, UR37, 0x3 ;  /* 0x0000002506057291 */ /* 0x000fe2000f8e18ff */
[----:B------:R-:W-:-:S08]  /*2c60*/  SHF.L.U32 R3, R12, 0x1f, RZ ;  /* 0x0000001f0c037819 */ /* 0x000fd000000006ff */
[----:B------:R-:W1:Y:S02]  /*2c70*/  SYNCS.PHASECHK.TRANS64 P0, [UR5+0xb0], R3 ;  /* 0x0000b003ff0075a7 */ /* 0x000e640008001005 */
[----:B-1----:R-:W-:Y:S05]  /*2c80*/  @P0 BRA `(.L_x_53) ;  /* 0x0000000000080947 */ /* 0x002fea0003800000 */
[----:B------:R-:W1:Y:S02]  /*2c90*/  SYNCS.PHASECHK.TRANS64.TRYWAIT P0, [UR5+0xb0], R3 ;  /* 0x0000b003ff0075a7 */ /* 0x000e640008001105 */
[----:B-1----:R-:W-:Y:S05]  /*2ca0*/  @!P0 BRA `(.L_x_54) ;  /* 0x0000008c00108947 */ /* 0x002fea0003800000 */
.L_x_53:
[----:B------:R-:W-:-:S04]  /*2cb0*/  UIADD3 UR4, UPT, UPT, UR6, 0x1, URZ ;  /* 0x0000000106047890 */ /* 0x000fc8000fffe0ff */
[----:B------:R-:W-:-:S04]  /*2cc0*/  UISETP.NE.AND UP0, UPT, UR4, 0x2, UPT ;  /* 0x000000020400788c */ /* 0x000fc8000bf05270 */
[----:B------:R-:W-:Y:S02]  /*2cd0*/  USEL UR7, URZ, 0x1, UP0 ;  /* 0x00000001ff077887 */ /* 0x000fe40008000000 */
[----:B------:R-:W-:-:S04]  /*2ce0*/  USEL UR4, UR4, URZ, UP0 ;  /* 0x000000ff04047287 */ /* 0x000fc80008000000 */
[----:B------:R-:W-:Y:S01]  /*2cf0*/  ULEA UR4, UR4, UR37, 0x3 ;  /* 0x0000002504047291 */ /* 0x000fe2000f8e18ff */
[----:B-1----:R-:W-:-:S04]  /*2d00*/  LOP3.LUT R3, R12, UR7, RZ, 0x3c, !PT ;  /* 0x000000070c037c12 */ /* 0x002fc8000f8e3cff */
[----:B------:R-:W-:-:S04]  /*2d10*/  SHF.L.U32 R0, R3, 0x1f, RZ ;  /* 0x0000001f03007819 */ /* 0x000fc800000006ff */
[----:B------:R-:W1:Y:S02]  /*2d20*/  SYNCS.PHASECHK.TRANS64 P0, [UR4+0xb0], R0 ;  /* 0x0000b000ff0075a7 */ /* 0x000e640008001004 */
[----:B-1----:R-:W-:Y:S05]  /*2d30*/  @P0 EXIT ;  /* 0x000000000000094d */ /* 0x002fea0003800000 */
[----:B------:R-:W-:Y:S02]  /*2d40*/  SHF.L.U32 R3, R3, 0x1f, RZ ;  /* 0x0000001f03037819 */ /* 0x000fe400000006ff */
[----:B------:R-:W-:-:S07]  /*2d50*/  MOV R0, UR4 ;  /* 0x0000000400007c02 */ /* 0x000fce0008000f00 */
.L_x_55:
[----:B-1----:R1:W2:Y:S02]  /*2d60*/  SYNCS.PHASECHK.TRANS64.TRYWAIT P0, [R0+URZ+0xb0], R3 ;  /* 0x0000b003000075a7 */ /* 0x0022a400080011ff */
[----:B--2---:R-:W-:Y:S05]  /*2d70*/  @!P0 NANOSLEEP.SYNCS 0x989680 ;  /* 0x009896800000895d */ /* 0x004fea0003900000 */
[----:B------:R-:W2:Y:S02]  /*2d80*/  @!P0 SYNCS.PHASECHK.TRANS64 P0, [R0+URZ+0xb0], R3 ;  /* 0x0000b003000085a7 */ /* 0x000ea400080010ff */
[----:B--2---:R-:W-:Y:S05]  /*2d90*/  @P0 EXIT ;  /* 0x000000000000094d */ /* 0x004fea0003800000 */
[----:B------:R-:W-:Y:S05]  /*2da0*/  BRA `(.L_x_55) ;  /* 0xfffffffc00ec7947 */ /* 0x000fea000383ffff */
.L_x_48:
[----:B------:R-:W-:Y:S05]  /*2db0*/  BRA.U UP4, `(.L_x_56) ;  /* 0x0000001104907547 */ /* 0x000fea000b800000 */
[----:B------:R-:W-:Y:S01]  /*2dc0*/  UMOV UR6, 0x40 ;  /* 0x0000004000067882 */ /* 0x000fe20000000000 */
[----:B------:R-:W-:Y:S01]  /*2dd0*/  NOP ;  /* 0x0000000000007918 */ /* 0x000fe20000000000 */
[----:B------:R-:W-:Y:S01]  /*2de0*/  ULEA UR6, UR37, UR6, 0x18 ;  /* 0x0000000625067291 */ /* 0x000fe2000f8ec0ff */
[----:B------:R-:W-:Y:S02]  /*2df0*/  UMOV UR7, 0x400 ;  /* 0x0000040000077882 */ /* 0x000fe40000000000 */
[----:B------:R-:W-:-:S06]  /*2e00*/  ULEA UR37, UR37, UR7, 0x18 ;  /* 0x0000000725257291 */ /* 0x000fcc000f8ec0ff */
[----:B------:R-:W1:Y:S02]  /*2e10*/  LDS.U8 R2, [UR6+0x1c] ;  /* 0x00001c06ff027984 */ /* 0x000e640008000000 */
[----:B-1----:R-:W-:-:S13]  /*2e20*/  ISETP.NE.AND P0, PT, R2, RZ, PT ;  /* 0x000000ff0200720c */ /* 0x002fda0003f05270 */
[----:B------:R-:W-:Y:S05]  /*2e30*/  @P0 BRA `(.L_x_57) ;  /* 0x0000000400080947 */ /* 0x000fea0003800000 */
[----:B------:R-:W-:Y:S02]  /*2e40*/  UISETP.NE.U32.AND UP0, UPT, UR5, 0x1, UPT ;  /* 0x000000010500788c */ /* 0x000fe4000bf05070 */
[----:B------:R-:W-:-:S07]  /*2e50*/  UIADD3 UR8, UPT, UPT, UR6, 0x8, URZ ;  /* 0x0000000806087890 */ /* 0x000fce000fffe0ff */
[----:B------:R-:W-:Y:S05]  /*2e60*/  BRA.U !UP0, `(.L_x_58) ;  /* 0x00000001089c7547 */ /* 0x000fea000b800000 */
[----:B------:R-:W-:Y:S01]  /*2e70*/  ELECT P0, URZ, PT ;  /* 0x0000000000ff782f */ /* 0x000fe20003800000 */
[----:B------:R-:W-:-:S12]  /*2e80*/  BSSY B0, `(.L_x_58) ;  /* 0x0000025000007945 */ /* 0x000fd80003800000 */
[----:B------:R-:W-:Y:S05]  /*2e90*/  @!P0 BRA `(.L_x_59) ;  /* 0x00000000008c8947 */ /* 0x000fea0003800000 */
[----:B------:R-:W-:-:S05]  /*2ea0*/  UMOV UR7, 0x10 ;  /* 0x0000001000077882 */ /* 0x000fca0000000000 */
[----:B------:R-:W-:Y:S04]  /*2eb0*/  DEPBAR.LE SB1, 0x36 ;  /* 0x00009d800000791a */ /* 0x000fe80000000000 */
[----:B------:R-:W1:Y:S02]  /*2ec0*/  UTCATOMSWS.2CTA.FIND_AND_SET.ALIGN UP1, UR7, UR7 ;  /* 0x00000007000775e3 */ /* 0x000e640008220800 */
[----:B-1----:R-:W-:Y:S01]  /*2ed0*/  MOV R11, UR7 ;  /* 0x00000007000b7c02 */ /* 0x002fe20008000f00 */
[----:B------:R-:W-:Y:S06]  /*2ee0*/  BRA.U UP1, `(.L_x_60) ;  /* 0x0000000101187547 */ /* 0x000fec000b800000 */
.L_x_61:
[----:B------:R-:W-:Y:S05]  /*2ef0*/  NANOSLEEP 0x64 ;  /* 0x000000640000795d */ /* 0x000fea0003800000 */
[----:B------:R-:W-:-:S05]  /*2f00*/  UMOV UR7, 0x10 ;  /* 0x0000001000077882 */ /* 0x000fca0000000000 */
[----:B------:R-:W-:Y:S04]  /*2f10*/  DEPBAR.LE SB1, 0x36 ;  /* 0x00009d800000791a */ /* 0x000fe80000000000 */
[----:B------:R-:W1:Y:S02]  /*2f20*/  UTCATOMSWS.2CTA.FIND_AND_SET.ALIGN UP1, UR7, UR7 ;  /* 0x00000007000775e3 */ /* 0x000e640008220800 */
[----:B-1----:R-:W-:Y:S01]  /*2f30*/  MOV R11, UR7 ;  /* 0x00000007000b7c02 */ /* 0x002fe20008000f00 */
[----:B------:R-:W-:Y:S05]  /*2f40*/  BRA.U !UP1, `(.L_x_61) ;  /* 0xfffffffd09e87547 */ /* 0x000fea000b83ffff */
.L_x_60:
[----:B------:R-:W1:Y:S01]  /*2f50*/  LDS R5, [UR6+0x10] ;  /* 0x00001006ff057984 */ /* 0x000e620008000800 */
[----:B------:R-:W-:Y:S01]  /*2f60*/  IMAD.U32 R3, RZ, RZ, UR37 ;  /* 0x00000025ff037e24 */ /* 0x000fe2000f8e00ff */
[----:B------:R-:W-:-:S03]  /*2f70*/  MOV R2, UR4 ;  /* 0x0000000400027c02 */ /* 0x000fc60008000f00 */
[----:B------:R-:W-:Y:S01]  /*2f80*/  VIADD R3, R3, 0x130 ;  /* 0x0000013003037836 */ /* 0x000fe20000000000 */
[----:B-1----:R-:W-:-:S04]  /*2f90*/  SHF.L.U32 R5, R5, 0x1f, RZ ;  /* 0x0000001f05057819 */ /* 0x002fc800000006ff */
[----:B------:R-:W1:Y:S02]  /*2fa0*/  SYNCS.PHASECHK.TRANS64.TRYWAIT P0, [UR6+0x8], R5 ;  /* 0x00000805ff0075a7 */ /* 0x000e640008001106 */
[----:B-1----:R-:W-:Y:S05]  /*2fb0*/  @P0 BRA `(.L_x_62) ;  /* 0x0000000000080947 */ /* 0x002fea0003800000 */
[----:B------:R-:W1:Y:S02]  /*2fc0*/  SYNCS.PHASECHK.TRANS64.TRYWAIT P0, [UR6+0x8], R5 ;  /* 0x00000805ff0075a7 */ /* 0x000e640008001106 */
[----:B-1----:R-:W-:Y:S05]  /*2fd0*/  @!P0 BRA `(.L_x_63) ;  /* 0x00000088005c8947 */ /* 0x002fea0003800000 */
.L_x_62:
[----:B-1----:R-:W-:Y:S01]  /*2fe0*/  HFMA2 R4, -RZ, RZ, 0, 5.9604644775390625e-08 ;  /* 0x00000001ff047431 */ /* 0x002fe200000001ff */
[----:B------:R-:W-:Y:S01]  /*2ff0*/  UPRMT UR7, UR4, 0x654, UR8 ;  /* 0x0000065404077896 */ /* 0x000fe20008000008 */
[----:B------:R-:W-:Y:S01]  /*3000*/  IMAD.MOV.U32 R6, RZ, RZ, 0xffff ;  /* 0x0000ffffff067424 */ /* 0x000fe200078e00ff */
[----:B------:R-:W-:Y:S01]  /*3010*/  PRMT R2, R2, 0x654, R3 ;  /* 0x0000065402027816 */ /* 0x000fe20000000003 */
[----:B------:R-:W-:Y:S02]  /*3020*/  IMAD.MOV.U32 R5, RZ, RZ, 0x4 ;  /* 0x00000004ff057424 */ /* 0x000fe400078e00ff */
[----:B------:R-:W-:Y:S01]  /*3030*/  IMAD.SHL.U32 R9, R11, 0x20, RZ ;  /* 0x000000200b097824 */ /* 0x000fe200078e00ff */
[----:B------:R-:W-:Y:S02]  /*3040*/  MOV R3, UR7 ;  /* 0x0000000700037c02 */ /* 0x000fe40008000f00 */
[-C--:B------:R-:W-:Y:S01]  /*3050*/  SHF.L.U32 R7, R6, R11.reuse, RZ ;  /* 0x0000000b06077219 */ /* 0x080fe200000006ff */
[----:B------:R1:W-:Y:S01]  /*3060*/  SYNCS.ARRIVE.TRANS64.RED RZ, [UR7], R5 ;  /* 0x00000005ffff79a7 */ /* 0x0003e20008000407 */
[----:B------:R-:W-:Y:S01]  /*3070*/  SHF.L.U32 R6, R4, R11, RZ ;  /* 0x0000000b04067219 */ /* 0x000fe200000006ff */
[----:B------:R1:W-:Y:S04]  /*3080*/  STS [UR37+0x130], R9 ;  /* 0x00013009ff007988 */ /* 0x0003e80008000825 */
[----:B------:R1:W-:Y:S04]  /*3090*/  STAS [R2.64], R11 ;  /* 0x0000000b02007dbd */ /* 0x0003e8000c0008ff */
[----:B------:R1:W-:Y:S04]  /*30a0*/  ATOMS.OR RZ, [UR6+0x14], R7 ;  /* 0x00001407ffff798c */ /* 0x0003e8000b000006 */
[----:B------:R1:W-:Y:S04]  /*30b0*/  ATOMS.OR RZ, [UR6+0x18], R6 ;  /* 0x00001806ffff798c */ /* 0x0003e8000b000006 */
[----:B------:R1:W-:Y:S02]  /*30c0*/  ATOMS.XOR RZ, [UR6+0x10], R4 ;  /* 0x00001004ffff798c */ /* 0x0003e4000b800006 */
.L_x_59:
[----:B------:R-:W-:Y:S05]  /*30d0*/  BSYNC B0 ;  /* 0x0000000000007941 */ /* 0x000fea0003800000 */
.L_x_58:
[----:B------:R-:W-:Y:S05]  /*30e0*/  BRA.U UP0, `(.L_x_64) ;  /* 0x00000001006c7547 */ /* 0x000fea000b800000 */
[----:B------:R-:W-:-:S03]  /*30f0*/  UMOV UR7, 0xffffffff ;  /* 0xffffffff00077882 */ /* 0x000fc60000000000 */
[----:B------:R-:W-:Y:S05]  /*3100*/  BRA.DIV UR7, `(.L_x_65) ;  /* 0x0000008a07287947 */ /* 0x000fea000b800000 */
[----:B------:R-:W-:-:S13]  /*3110*/  ELECT P6, URZ, PT ;  /* 0x0000000000ff782f */ /* 0x000fda00038c0000 */
.L_x_168:
[----:B------:R-:W-:Y:S05]  /*3120*/  @!P6 BRA `(.L_x_64) ;  /* 0x00000000005ce947 */ /* 0x000fea0003800000 */
[----:B-1----:R-:W1:Y:S02]  /*3130*/  LDS R3, [UR6+0x10] ;  /* 0x00001006ff037984 */ /* 0x002e640008000800 */
[----:B-1----:R-:W-:-:S04]  /*3140*/  SHF.L.U32 R3, R3, 0x1f, RZ ;  /* 0x0000001f03037819 */ /* 0x002fc800000006ff */
[----:B------:R-:W1:Y:S02]  /*3150*/  SYNCS.PHASECHK.TRANS64.TRYWAIT P0, [UR6+0x8], R3 ;  /* 0x00000803ff0075a7 */ /* 0x000e640008001106 */
[----:B-1----:R-:W-:Y:S05]  /*3160*/  @P0 BRA `(.L_x_66) ;  /* 0x0000000000080947 */ /* 0x002fea0003800000 */
[----:B------:R-:W1:Y:S02]  /*3170*/  SYNCS.PHASECHK.TRANS64.TRYWAIT P0, [UR6+0x8], R3 ;  /* 0x00000803ff0075a7 */ /* 0x000e640008001106 */
[----:B-1----:R-:W-:Y:S05]  /*3180*/  @!P0 BRA `(.L_x_67) ;  /* 0x0000008800288947 */ /* 0x002fea0003800000 */
.L_x_66:
[----:B------:R-:W2:Y:S01]  /*3190*/  LDS R5, [UR37+0x130] ;  /* 0x00013025ff057984 */ /* 0x000ea20008000800 */
[----:B-1----:R-:W-:Y:S02]  /*31a0*/  HFMA2 R2, -RZ, RZ, 0, 5.9604644775390625e-08 ;  /* 0x00000001ff027431 */ /* 0x002fe400000001ff */
[----:B------:R-:W-:Y:S01]  /*31b0*/  IMAD.MOV.U32 R3, RZ, RZ, 0xffff ;  /* 0x0000ffffff037424 */ /* 0x000fe200078e00ff */
[----:B------:R-:W-:Y:S01]  /*31c0*/  UPRMT UR7, UR4, 0x654, UR8 ;  /* 0x0000065404077896 */ /* 0x000fe20008000008 */
[----:B--2---:R-:W-:-:S03]  /*31d0*/  IMAD.SHL.U32 R4, R5, 0x20, RZ ;  /* 0x0000002005047824 */ /* 0x004fc600078e00ff */
[-C--:B------:R-:W-:Y:S02]  /*31e0*/  SHF.L.U32 R3, R3, R5.reuse, RZ ;  /* 0x0000000503037219 */ /* 0x080fe400000006ff */
[----:B------:R-:W-:Y:S01]  /*31f0*/  SHF.L.U32 R5, R2, R5, RZ ;  /* 0x0000000502057219 */ /* 0x000fe200000006ff */
[----:B------:R2:W-:Y:S04]  /*3200*/  STS [UR37+0x130], R4 ;  /* 0x00013004ff007988 */ /* 0x0005e80008000825 */
[----:B------:R2:W-:Y:S04]  /*3210*/  ATOMS.OR RZ, [UR6+0x14], R3 ;  /* 0x00001403ffff798c */ /* 0x0005e8000b000006 */
[----:B------:R2:W-:Y:S01]  /*3220*/  ATOMS.OR RZ, [UR6+0x18], R5 ;  /* 0x00001805ffff798c */ /* 0x0005e2000b000006 */
[----:B------:R-:W-:Y:S03]  /*3230*/  SYNCS.ARRIVE.TRANS64.RED.A1T0 RZ, [UR7], RZ ;  /* 0x000000ffffff79a7 */ /* 0x000fe60008100407 */
[----:B------:R2:W-:Y:S01]  /*3240*/  ATOMS.XOR RZ, [UR6+0x10], R2 ;  /* 0x00001002ffff798c */ /* 0x0005e2000b800006 */
[----:B------:R-:W-:Y:S05]  /*3250*/  BRA `(.L_x_64) ;  /* 0x0000000000107947 */ /* 0x000fea0003800000 */
.L_x_57:
[----:B------:R-:W-:-:S05]  /*3260*/  MOV R2, 0xffffffff ;  /* 0xffffffff00027802 */ /* 0x000fca0000000f00 */
[----:B------:R1:W-:Y:S02]  /*3270*/  STS [UR37+0x130], R2 ;  /* 0x00013002ff007988 */ /* 0x0003e40008000825 */
[----:B-1----:R-:W-:Y:S02]  /*3280*/  MOV R2, 0x32a0 ;  /* 0x000032a000027802 */ /* 0x002fe40000000f00 */
[----:B-----5:R-:W-:Y:S05]  /*3290*/  CALL.REL.NOINC `($__internal_1_$__cuda_sm10x_tcgen05_guardrail_trap_phase_invalid_during_alloc) ;  /* 0x0000008c00cc7944 */ /* 0x020fea0003c00000 */
.L_x_64:
[----:B------:R-:W-:Y:S05]  /*32a0*/  WARPSYNC.ALL ;  /* 0x0000000000007948 */ /* 0x000fea0003800000 */
[----:B------:R-:W3:Y:S01]  /*32b0*/  S2UR UR7, SR_CgaCtaId ;  /* 0x00000000000779c3 */ /* 0x000ee20000008800 */
[----:B------:R-:W-:Y:S01]  /*32c0*/  UMOV UR6, 0x400 ;  /* 0x0000040000067882 */ /* 0x000fe20000000000 */
[----:B------:R-:W-:-:S06]  /*32d0*/  NOP ;  /* 0x0000000000007918 */ /* 0x000fcc0000000000 */
[----:B------:R-:W-:Y:S06]  /*32e0*/  BAR.ARV 0x6, 0xa0 ;  /* 0x0182800000007b1d */ /* 0x000fec0000002000 */
[----:B------:R-:W4:Y:S01]  /*32f0*/  LDCU UR8, c[0x0][0x38c] ;  /* 0x00007180ff0877ac */ /* 0x000f220008000800 */
[----:B------:R-:W-:Y:S01]  /*3300*/  LOP3.LUT R0, R0, 0xffff, RZ, 0xc0, !PT ;  /* 0x0000ffff00007812 */ /* 0x000fe200078ec0ff */
[----:B-1----:R-:W-:Y:S01]  /*3310*/  IMAD.MOV.U32 R9, RZ, RZ, 0x1 ;  /* 0x00000001ff097424 */ /* 0x002fe200078e00ff */
[----:B------:R-:W-:Y:S01]  /*3320*/  LOP3.LUT R8, R8, 0xffff, RZ, 0xc0, !PT ;  /* 0x0000ffff08087812 */ /* 0x000fe200078ec0ff */
[----:B------:R-:W-:Y:S01]  /*3330*/  UMOV UR19, URZ ;  /* 0x000000ff00137c82 */ /* 0x000fe20008000000 */
[----:B------:R-:W-:Y:S01]  /*3340*/  R2UR UR11, R0 ;  /* 0x00000000000b72ca */ /* 0x000fe200000e0000 */
[----:B------:R-:W-:Y:S01]  /*3350*/  UMOV UR18, URZ ;  /* 0x000000ff00127c82 */ /* 0x000fe20008000000 */
[----:B------:R-:W-:Y:S01]  /*3360*/  R2UR UR12, R8 ;  /* 0x00000000080c72ca */ /* 0x000fe200000e0000 */
[----:B------:R-:W-:Y:S01]  /*3370*/  IMAD.MOV.U32 R8, RZ, RZ, RZ ;  /* 0x000000ffff087224 */ /* 0x000fe200078e00ff */
[----:B------:R-:W-:Y:S01]  /*3380*/  UMOV UR17, URZ ;  /* 0x000000ff00117c82 */ /* 0x000fe20008000000 */
[----:B---3--:R-:W-:-:S02]  /*3390*/  ULEA UR7, UR7, UR6, 0x18 ;  /* 0x0000000607077291 */ /* 0x008fc4000f8ec0ff */
[----:B------:R-:W-:Y:S02]  /*33a0*/  UISETP.NE.AND UP2, UPT, UR5, URZ, UPT ;  /* 0x000000ff0500728c */ /* 0x000fe4000bf45270 */
[----:B------:R-:W-:Y:S02]  /*33b0*/  UIADD3 UR13, UPT, UPT, UR7, 0x10800, URZ ;  /* 0x00010800070d7890 */ /* 0x000fe4000fffe0ff */
[----:B------:R-:W-:Y:S02]  /*33c0*/  UIADD3 UR14, UPT, UPT, UR7, 0x24800, URZ ;  /* 0x00024800070e7890 */ /* 0x000fe4000fffe0ff */
[----:B----4-:R-:W-:Y:S01]  /*33d0*/  UIADD3 UR8, UPT, UPT, UR8, 0x3f, URZ ;  /* 0x0000003f08087890 */ /* 0x010fe2000fffe0ff */
[----:B--2---:R-:W1:Y:S01]  /*33e0*/  LDS R2, [UR7+0x130] ;  /* 0x00013007ff027984 */ /* 0x004e620008000800 */
[----:B------:R-:W-:Y:S02]  /*33f0*/  USHF.R.U32.HI UR13, URZ, 0x4, UR13 ;  /* 0x00000004ff0d7899 */ /* 0x000fe4000801160d */
[----:B------:R-:W-:-:S02]  /*3400*/  USHF.R.S32.HI UR6, URZ, 0x1f, UR8 ;  /* 0x0000001fff067899 */ /* 0x000fc40008011408 */
[----:B------:R-:W-:Y:S02]  /*3410*/  USHF.R.U32.HI UR14, URZ, 0x4, UR14 ;  /* 0x00000004ff0e7899 */ /* 0x000fe4000801160e */
[----:B------:R-:W-:Y:S02]  /*3420*/  ULEA.HI UR6, UR6, UR8, URZ, 0x6 ;  /* 0x0000000806067291 */ /* 0x000fe4000f8f30ff */
[----:B------:R-:W-:Y:S02]  /*3430*/  ULOP3.LUT UR13, UR13, 0x3fff, URZ, 0xc0, !UPT ;  /* 0x00003fff0d0d7892 */ /* 0x000fe4000f8ec0ff */
[----:B------:R-:W-:Y:S02]  /*3440*/  USHF.R.S32.HI UR6, URZ, 0x6, UR6 ;  /* 0x00000006ff067899 */ /* 0x000fe40008011406 */
[----:B------:R-:W-:Y:S02]  /*3450*/  ULOP3.LUT UR14, UR14, 0x3fff, URZ, 0xc0, !UPT ;  /* 0x00003fff0e0e7892 */ /* 0x000fe4000f8ec0ff */
[----:B------:R-:W-:Y:S01]  /*3460*/  UISETP.LT.AND UP0, UPT, UR6, 0x1, UPT ;  /* 0x000000010600788c */ /* 0x000fe2000bf01270 */
[----:B------:R-:W-:Y:S01]  /*3470*/  UMOV UR28, 0x0 ;  /* 0x00000000001c7882 */ /* 0x000fe20000000000 */
[----:B------:R-:W-:Y:S01]  /*3480*/  UMOV UR29, 0x10400010 ;  /* 0x10400010001d7882 */ /* 0x000fe20000000000 */
[----:B------:R-:W-:-:S02]  /*3490*/  ULOP3.LUT UR13, UR13, 0x10000, URZ, 0xfc, !UPT ;  /* 0x000100000d0d7892 */ /* 0x000fc4000f8efcff */
[----:B------:R-:W-:Y:S02]  /*34a0*/  ULOP3.LUT UR14, UR14, 0x10000, URZ, 0xfc, !UPT ;  /* 0x000100000e0e7892 */ /* 0x000fe4000f8efcff */
[----:B------:R-:W-:Y:S01]  /*34b0*/  USEL UR20, UR6, 0x1, !UP0 ;  /* 0x0000000106147887 */ /* 0x000fe2000c000000 */
[----:B------:R-:W-:Y:S01]  /*34c0*/  UMOV UR26, 0x0 ;  /* 0x00000000001a7882 */ /* 0x000fe20000000000 */
[----:B------:R-:W-:Y:S01]  /*34d0*/  UMOV UR27, 0x10400010 ;  /* 0x10400010001b7882 */ /* 0x000fe20000000000 */
[----:B------:R-:W-:Y:S01]  /*34e0*/  UMOV UR24, 0x0 ;  /* 0x0000000000187882 */ /* 0x000fe20000000000 */
[----:B------:R-:W-:Y:S01]  /*34f0*/  UMOV UR25, 0x10400010 ;  /* 0x1040001000197882 */ /* 0x000fe20000000000 */
[----:B------:R-:W-:Y:S01]  /*3500*/  UMOV UR22, 0x0 ;  /* 0x0000000000167882 */ /* 0x000fe20000000000 */
[----:B------:R-:W-:Y:S01]  /*3510*/  UMOV UR23, 0x10400010 ;  /* 0x1040001000177882 */ /* 0x000fe20000000000 */
[----:B-1----:R-:W-:Y:S02]  /*3520*/  R2UR UR21, R2 ;  /* 0x00000000021572ca */ /* 0x002fe400000e0000 */
[----:B------:R-:W-:-:S13]  /*3530*/  CS2R R2, SRZ ;  /* 0x0000000000027805 */ /* 0x000fda000001ff00 */
.L_x_75:
[C---:B------:R-:W-:Y:S02]  /*3540*/  LEA R0, R8.reuse, UR7, 0x3 ;  /* 0x0000000708007c11 */ /* 0x040fe4000f8e18ff */
[----:B------:R-:W-:Y:S02]  /*3550*/  SHF.L.U32 R5, R3, 0x1f, RZ ;  /* 0x0000001f03057819 */ /* 0x000fe400000006ff */
[----:B------:R-:W-:Y:S02]  /*3560*/  LEA R4, R8, UR7, 0x4 ;  /* 0x0000000708047c11 */ /* 0x000fe4000f8e20ff */
[----:B------:R-:W1:Y:S02]  /*3570*/  SYNCS.PHASECHK.TRANS64.TRYWAIT P0, [R0+URZ+0xa0], R5 ;  /* 0x0000a005000075a7 */ /* 0x000e6400080011ff */
[----:B-1-34-:R-:W-:Y:S05]  /*3580*/  @!P0 BRA `(.L_x_68) ;  /* 0x0000008400408947 */ /* 0x01afea0003800000 */
.L_x_169:
[----:B-1----:R-:W1:Y:S01]  /*3590*/  LDS.128 R4, [R4+0x110] ;  /* 0x0001100004047984 */ /* 0x002e620000000c00 */
[----:B------:R-:W-:Y:S02]  /*35a0*/  VIADD R0, R0, 0xb0 ;  /* 0x000000b000007836 */ /* 0x000fe40000000000 */
[----:B------:R-:W-:Y:S01]  /*35b0*/  VIADD R8, R8, 0x1 ;  /* 0x0000000108087836 */ /* 0x000fe20000000000 */
[----:B------:R-:W-:Y:S01]  /*35c0*/  @!PT LDS RZ, [RZ] ;  /* 0x00000000fffff984 */ /* 0x000fe20000000800 */
[----:B------:R-:W-:Y:S01]  /*35d0*/  @!PT LDS RZ, [RZ] ;  /* 0x00000000fffff984 */ /* 0x000fe20000000800 */
[----:B------:R-:W-:Y:S01]  /*35e0*/  @!PT LDS RZ, [RZ] ;  /* 0x00000000fffff984 */ /* 0x000fe20000000800 */
[----:B------:R-:W-:Y:S01]  /*35f0*/  @!PT LDS RZ, [RZ] ;  /* 0x00000000fffff984 */ /* 0x000fe20000000800 */
[----:B------:R2:W-:Y:S06]  /*3600*/  MEMBAR.ALL.CTA ;  /* 0x0000000000007992 */ /* 0x0005ec0000008000 */
[----:B--2---:R-:W2:Y:S01]  /*3610*/  FENCE.VIEW.ASYNC.S ;  /* 0x00000000000073c6 */ /* 0x004ea20000000000 */
[----:B------:R-:W-:-:S04]  /*3620*/  PRMT R0, RZ, 0x654, R0 ;  /* 0x00000654ff007816 */ /* 0x000fc80000000000 */
[----:B--2---:R2:W-:Y:S01]  /*3630*/  SYNCS.ARRIVE.TRANS64.RED.A1T0 RZ, [R0+URZ], RZ ;  /* 0x000000ff00ff79a7 */ /* 0x0045e200081004ff */
[----:B-1----:R-:W-:Y:S01]  /*3640*/  LOP3.LUT P1, RZ, R6, 0x1, RZ, 0xc0, !PT ;  /* 0x0000000106ff7812 */ /* 0x002fe2000782c0ff */
[----:B--2---:R-:W-:-:S12]  /*3650*/  BRA.U UP2, `(.L_x_69) ;  /* 0x0000000502087547 */ /* 0x004fd8000b800000 */
[----:B------:R-:W1:Y:S01]  /*3660*/  LDCU UR8, c[0x0][0x38c] ;  /* 0x00007180ff0877ac */ /* 0x000e620008000800 */
[----:B------:R-:W-:Y:S02]  /*3670*/  PLOP3.LUT P2, PT, PT, PT, PT, 0x80, 0x8 ;  /* 0x000000000008781c */ /* 0x000fe40003f4f070 */
[----:B------:R-:W-:Y:S01]  /*3680*/  SHF.L.U32 R5, R9, 0x1f, RZ ;  /* 0x0000001f09057819 */ /* 0x000fe200000006ff */
[----:B------:R-:W-:Y:S02]  /*3690*/  ULEA UR9, UR19, UR7, 0x3 ;  /* 0x0000000713097291 */ /* 0x000fe4000f8e18ff */
[----:B------:R-:W-:Y:S02]  /*36a0*/  ULEA UR10, UR19, UR21, 0x8 ;  /* 0x00000015130a7291 */ /* 0x000fe4000f8e40ff */
[----:B-1----:R-:W-:-:S06]  /*36b0*/  UISETP.GE.AND UP0, UPT, UR8, 0x1, UPT ;  /* 0x000000010800788c */ /* 0x002fcc000bf06270 */
[----:B------:R-:W-:-:S05]  /*36c0*/  PLOP3.LUT P0, PT, PT, PT, UP0, 0x80, 0x8 ;  /* 0x000000000008781c */ /* 0x000fca0003f0f008 */
[----:B------:R-:W-:-:S08]  /*36d0*/  @UP0 ULEA UR8, UR18, UR7, 0x3 ;  /* 0x0000000712080291 */ /* 0x000fd0000f8e18ff */
[----:B------:R-:W-:-:S04]  /*36e0*/  @P0 SHF.L.U32 R0, R2, 0x1f, RZ ;  /* 0x0000001f02000819 */ /* 0x000fc800000006ff */
[----:B------:R1:W2:Y:S01]  /*36f0*/  @P0 SYNCS.PHASECHK.TRANS64.TRYWAIT P2, [UR8], R0 ;  /* 0x00000000ff0005a7 */ /* 0x0002a20008041108 */
[----:B------:R-:W3:Y:S02]  /*3700*/  SYNCS.PHASECHK.TRANS64.TRYWAIT P0, [UR9+0xd0], R5 ;  /* 0x0000d005ff0075a7 */ /* 0x000ee40008001109 */
[----:B-123--:R-:W-:Y:S05]  /*3710*/  @!P0 BRA `(.L_x_70) ;  /* 0x0000008000f08947 */ /* 0x00efea0003800000 */
.L_x_171:
[----:B------:R-:W-:Y:S01]  /*3720*/  UMOV UR16, UR17 ;  /* 0x0000001100107c82 */ /* 0x000fe20008000000 */
[----:B------:R-:W-:Y:S05]  /*3730*/  BRA.U !UP0, `(.L_x_71) ;  /* 0x0000000108c07547 */ /* 0x000fea000b800000 */
[----:B------:R-:W-:Y:S02]  /*3740*/  UIADD3 UR16, UPT, UPT, UR20, UR17, URZ ;  /* 0x0000001114107290 */ /* 0x000fe4000fffe0ff */
[----:B------:R-:W-:Y:S01]  /*3750*/  UPLOP3.LUT UP3, UPT, UPT, UPT, UPT, 0x40, 0x4 ;  /* 0x000000000004789c */ /* 0x000fe20003f6e870 */
[----:B------:R-:W-:Y:S01]  /*3760*/  UMOV UR15, UR6 ;  /* 0x00000006000f7c82 */ /* 0x000fe20008000000 */
[----:B------:R-:W-:-:S09]  /*3770*/  UMOV UR46, UR18 ;  /* 0x00000012002e7c82 */ /* 0x000fd20008000000 */
.L_x_74:
[----:B--2---:R-:W-:Y:S01]  /*3780*/  ULEA UR8, UR46, UR7, 0x3 ;  /* 0x000000072e087291 */ /* 0x004fe2000f8e18ff */
[----:B---3--:R-:W-:Y:S11]  /*3790*/  @P2 BRA `(.L_x_72) ;  /* 0x00000000000c2947 */ /* 0x008ff60003800000 */
[----:B-1----:R-:W-:Y:S04]  /*37a0*/  SHF.L.U32 R5, R2, 0x1f, RZ ;  /* 0x0000001f02057819 */ /* 0x002fe800000006ff */
[----:B------:R-:W1:Y:S02]  /*37b0*/  SYNCS.PHASECHK.TRANS64.TRYWAIT P0, [UR8], R5 ;  /* 0x00000005ff0075a7 */ /* 0x000e640008001108 */
[----:B-1----:R-:W-:Y:S05]  /*37c0*/  @!P0 BRA `(.L_x_73) ;  /* 0x0000008000dc8947 */ /* 0x002fea0003800000 */
.L_x_72:
[----:B------:R-:W-:Y:S01]  /*37d0*/  UISETP.NE.AND UP0, UPT, UR15, 0x1, UPT ;  /* 0x000000010f00788c */ /* 0x000fe2000bf05270 */
[----:B------:R-:W-:Y:S01]  /*37e0*/  PLOP3.LUT P2, PT, PT, PT, PT, 0x80, 0x8 ;  /* 0x000000000008781c */ /* 0x000fe20003f4f070 */
[----:B------:R-:W-:Y:S02]  /*37f0*/  UIADD3 UR18, UPT, UPT, UR46, 0x1, URZ ;  /* 0x000000012e127890 */ /* 0x000fe4000fffe0ff */
[----:B------:R-:W-:Y:S02]  /*3800*/  ULEA UR32, UR46, UR14, 0xa ;  /* 0x0000000e2e207291 */ /* 0x000fe4000f8e50ff */
[----:B------:R-:W-:Y:S01]  /*3810*/  UISETP.NE.AND UP1, UPT, UR18, 0x5, UPT ;  /* 0x000000051200788c */ /* 0x000fe2000bf25270 */
[----:B------:R-:W-:Y:S01]  /*3820*/  PLOP3.LUT P0, PT, PT, PT, UP0, 0x80, 0x8 ;  /* 0x000000000008781c */ /* 0x000fe20003f0f008 */
[----:B------:R-:W-:Y:S02]  /*3830*/  UIADD3 UR44, UPT, UPT, UR32, 0x2, URZ ;  /* 0x00000002202c7890 */ /* 0x000fe4000fffe0ff */
[----:B------:R-:W-:Y:S02]  /*3840*/  USEL UR31, URZ, 0x1, UP1 ;  /* 0x00000001ff1f7887 */ /* 0x000fe40008800000 */
[----:B------:R-:W-:Y:S02]  /*3850*/  USEL UR18, UR18, URZ, UP1 ;  /* 0x000000ff12127287 */ /* 0x000fe40008800000 */
[----:B------:R-:W-:Y:S02]  /*3860*/  UIADD3 UR40, UPT, UPT, UR32, 0x4, URZ ;  /* 0x0000000420287890 */ /* 0x000fe4000fffe0ff */
[----:B------:R-:W-:Y:S01]  /*3870*/  @UP0 ULEA UR30, UR18, UR7, 0x3 ;  /* 0x00000007121e0291 */ /* 0x000fe2000f8e18ff */
[----:B------:R-:W-:Y:S01]  /*3880*/  LOP3.LUT R2, R2, UR31, RZ, 0x3c, !PT ;  /* 0x0000001f02027c12 */ /* 0x000fe2000f8e3cff */
[----:B------:R-:W-:Y:S02]  /*3890*/  UIADD3 UR36, UPT, UPT, UR32, 0x6, URZ ;  /* 0x0000000620247890 */ /* 0x000fe4000fffe0ff */
[----:B------:R-:W-:Y:S01]  /*38a0*/  UIADD3 UR8, UPT, UPT, UR8, 0x28, URZ ;  /* 0x0000002808087890 */ /* 0x000fe2000fffe0ff */
[----:B-1----:R-:W-:Y:S01]  /*38b0*/  @P0 SHF.L.U32 R0, R2, 0x1f, RZ ;  /* 0x0000001f02000819 */ /* 0x002fe200000006ff */
[----:B------:R-:W-:Y:S02]  /*38c0*/  UIADD3 UR17, UPT, UPT, UR17, 0x1, URZ ;  /* 0x0000000111117890 */ /* 0x000fe4000fffe0ff */
[----:B------:R-:W-:Y:S01]  /*38d0*/  UIADD3 UR15, UPT, UPT, UR15, -0x1, URZ ;  /* 0xffffffff0f0f7890 */ /* 0x000fe2000fffe0ff */
[----:B------:R2:W3:Y:S01]  /*38e0*/  @P0 SYNCS.PHASECHK.TRANS64.TRYWAIT P2, [UR30], R0 ;  /* 0x00000000ff0005a7 */ /* 0x0004e2000804111e */
[----:B------:R-:W-:Y:S02]  /*38f0*/  ULEA UR30, UR46, UR13, 0xa ;  /* 0x0000000d2e1e7291 */ /* 0x000fe4000f8e50ff */
[----:B------:R-:W-:Y:S02]  /*3900*/  UISETP.NE.AND UP0, UPT, UR17, UR16, UPT ;  /* 0x000000101100728c */ /* 0x000fe4000bf05270 */
[----:B------:R-:W-:Y:S02]  /*3910*/  UIADD3 UR42, UPT, UPT, UR30, 0x2, URZ ;  /* 0x000000021e2a7890 */ /* 0x000fe4000fffe0ff */
[----:B------:R-:W-:Y:S02]  /*3920*/  UIADD3 UR38, UPT, UPT, UR30, 0x4, URZ ;  /* 0x000000041e267890 */ /* 0x000fe4000fffe0ff */
[----:B------:R-:W-:Y:S01]  /*3930*/  UIADD3 UR34, UPT, UPT, UR30, 0x6, URZ ;  /* 0x000000061e227890 */ /* 0x000fe2000fffe0ff */
[----:B------:R-:W-:Y:S01]  /*3940*/  UMOV UR33, 0x40004040 ;  /* 0x4000404000217882 */ /* 0x000fe20000000000 */
[----:B------:R-:W-:Y:S01]  /*3950*/  UMOV UR31, 0x40004040 ;  /* 0x40004040001f7882 */ /* 0x000fe20000000000 */
[----:B------:R-:W-:Y:S01]  /*3960*/  UMOV UR45, 0x40004040 ;  /* 0x40004040002d7882 */ /* 0x000fe20000000000 */
[----:B------:R2:W-:Y:S01]  /*3970*/  UTCHMMA.2CTA gdesc[UR30], gdesc[UR32], tmem[UR10], tmem[UR28], idesc[UR29], UP3 ;  /* 0x00ff1c201e0075ea */ /* 0x0005e20009a0000a */
[----:B------:R-:W-:Y:S01]  /*3980*/  UPLOP3.LUT UP3, UPT, UPT, UPT, UPT, 0x80, 0x8 ;  /* 0x000000000008789c */ /* 0x000fe20003f6f070 */
[----:B------:R-:W-:Y:S01]  /*3990*/  UMOV UR43, 0x40004040 ;  /* 0x40004040002b7882 */ /* 0x000fe20000000000 */
[----:B------:R-:W-:Y:S01]  /*39a0*/  UMOV UR41, 0x40004040 ;  /* 0x4000404000297882 */ /* 0x000fe20000000000 */
[----:B------:R2:W-:Y:S01]  /*39b0*/  UTCHMMA.2CTA gdesc[UR42], gdesc[UR44], tmem[UR10], tmem[UR26], idesc[UR27], UPT ;  /* 0x00ff1a2c2a0075ea */ /* 0x0005e2000ba0000a */
[----:B------:R-:W-:Y:S01]  /*39c0*/  UMOV UR39, 0x40004040 ;  /* 0x4000404000277882 */ /* 0x000fe20000000000 */
[----:B------:R-:W-:Y:S01]  /*39d0*/  UMOV UR37, 0x40004040 ;  /* 0x4000404000257882 */ /* 0x000fe20000000000 */
[----:B------:R-:W-:Y:S01]  /*39e0*/  UMOV UR35, 0x40004040 ;  /* 0x4000404000237882 */ /* 0x000fe20000000000 */
[----:B------:R2:W-:Y:S01]  /*39f0*/  UTCHMMA.2CTA gdesc[UR38], gdesc[UR40], tmem[UR10], tmem[UR24], idesc[UR25], UPT ;  /* 0x00ff1828260075ea */ /* 0x0005e2000ba0000a */
[----:B------:R2:W-:Y:S01]  /*3a00*/  UTCHMMA.2CTA gdesc[UR34], gdesc[UR36], tmem[UR10], tmem[UR22], idesc[UR23], UPT ;  /* 0x00ff1624220075ea */ /* 0x0005e2000ba0000a */
[----:B------:R2:W-:Y:S01]  /*3a10*/  UTCBAR.2CTA.MULTICAST [UR8], URZ, UR12 ;  /* 0x000000ff080073e9 */ /* 0x0005e2000820080c */
[----:B------:R-:W-:Y:S01]  /*3a20*/  UMOV UR46, UR18 ;  /* 0x00000012002e7c82 */ /* 0x000fe20008000000 */
[----:B------:R-:W-:Y:S05]  /*3a30*/  BRA.U UP0, `(.L_x_74) ;  /* 0xfffffffd00507547 */ /* 0x000fea000b83ffff */
.L_x_71:
[----:B------:R-:W-:Y:S01]  /*3a40*/  UIADD3 UR9, UPT, UPT, UR9, 0xc0, URZ ;  /* 0x000000c009097890 */ /* 0x000fe2000fffe0ff */
[----:B------:R-:W-:-:S08]  /*3a50*/  UMOV UR17, UR16 ;  /* 0x0000001000117c82 */ /* 0x000fd00008000000 */
[----:B------:R4:W-:Y:S01]  /*3a60*/  UTCBAR.2CTA.MULTICAST [UR9], URZ, UR11 ;  /* 0x000000ff090073e9 */ /* 0x0009e2000820080b */
[----:B------:R-:W-:Y:S02]  /*3a70*/  NOP ;  /* 0x0000000000007918 */ /* 0x000fe40000000000 */
.L_x_69:
[----:B------:R-:W-:Y:S01]  /*3a80*/  UIADD3 UR19, UPT, UPT, UR19, 0x1, URZ ;  /* 0x0000000113137890 */ /* 0x000fe2000fffe0ff */
[----:B------:R-:W-:-:S03]  /*3a90*/  ISETP.NE.AND P0, PT, R8, 0x2, PT ;  /* 0x000000020800780c */ /* 0x000fc60003f05270 */
[----:B------:R-:W-:Y:S01]  /*3aa0*/  UISETP.NE.AND UP0, UPT, UR19, 0x2, UPT ;  /* 0x000000021300788c */ /* 0x000fe2000bf05270 */
[----:B-12---:R-:W-:Y:S02]  /*3ab0*/  SEL R0, RZ, 0x1, P0 ;  /* 0x00000001ff007807 */ /* 0x006fe40000000000 */
[----:B------:R-:W-:Y:S01]  /*3ac0*/  SEL R8, R8, RZ, P0 ;  /* 0x000000ff08087207 */ /* 0x000fe20000000000 */
[----:B------:R-:W-:Y:S01]  /*3ad0*/  USEL UR8, URZ, 0x1, UP0 ;  /* 0x00000001ff087887 */ /* 0x000fe20008000000 */
[----:B------:R-:W-:Y:S01]  /*3ae0*/  LOP3.LUT R3, R3, R0, RZ, 0x3c, !PT ;  /* 0x0000000003037212 */ /* 0x000fe200078e3cff */
[----:B------:R-:W-:-:S04]  /*3af0*/  USEL UR19, UR19, URZ, UP0 ;  /* 0x000000ff13137287 */ /* 0x000fc80008000000 */
[----:B------:R-:W-:Y:S01]  /*3b00*/  LOP3.LUT R9, R9, UR8, RZ, 0x3c, !PT ;  /* 0x0000000809097c12 */ /* 0x000fe2000f8e3cff */
[----:B------:R-:W-:Y:S07]  /*3b10*/  @P1 BRA `(.L_x_75) ;  /* 0xfffffff800881947 */ /* 0x000fee000383ffff */
[----:B------:R-:W1:Y:S01]  /*3b20*/  S2UR UR6, SR_CgaCtaId ;  /* 0x00000000000679c3 */ /* 0x000e620000008800 */
[----:B------:R-:W-:Y:S01]  /*3b30*/  ELECT P0, URZ, PT ;  /* 0x0000000000ff782f */ /* 0x000fe20003800000 */
[----:B------:R-:W-:Y:S01]  /*3b40*/  HFMA2 R0, -RZ, RZ, 0, 5.9604644775390625e-08 ;  /* 0x00000001ff007431 */ /* 0x000fe200000001ff */
[----:B------:R-:W-:-:S05]  /*3b50*/  UMOV UR8, 0x40 ;  /* 0x0000004000087882 */ /* 0x000fca0000000000 */
[----:B------:R-:W-:Y:S01]  /*3b60*/  UVIRTCOUNT.DEALLOC.SMPOOL 0x80 ;  /* 0x000000800000784c */ /* 0x000fe20000000000 */
[----:B------:R-:W-:Y:S02]  /*3b70*/  UISETP.NE.AND UP0, UPT, UR5, URZ, UPT ;  /* 0x000000ff0500728c */ /* 0x000fe4000bf05270 */
[----:B-1----:R-:W-:-:S09]  /*3b80*/  ULEA UR6, UR6, UR8, 0x18 ;  /* 0x0000000806067291 */ /* 0x002fd2000f8ec0ff */
[----:B------:R1:W-:Y:S01]  /*3b90*/  @P0 STS.U8 [UR6+0x1c], R0 ;  /* 0x00001c00ff000988 */ /* 0x0003e20008000006 */
[----:B------:R-:W-:Y:S05]  /*3ba0*/  BRA.U UP0, `(.L_x_76) ;  /* 0x0000000100587547 */ /* 0x000fea000b800000 */
[----:B------:R-:W-:Y:S01]  /*3bb0*/  UIADD3 UR8, UPT, UPT, UR7, 0xd0, URZ ;  /* 0x000000d007087890 */ /* 0x000fe2000fffe0ff */
[----:B------:R-:W-:-:S03]  /*3bc0*/  SHF.L.U32 R3, R9, 0x1f, RZ ;  /* 0x0000001f09037819 */ /* 0x000fc600000006ff */
[----:B------:R-:W-:-:S09]  /*3bd0*/  ULEA UR5, UR19, UR8, 0x3 ;  /* 0x0000000813057291 */ /* 0x000fd2000f8e18ff */
[----:B------:R-:W2:Y:S02]  /*3be0*/  SYNCS.PHASECHK.TRANS64.TRYWAIT P0, [UR5], R3 ;  /* 0x00000003ff0075a7 */ /* 0x000ea40008001105 */
[----:B--2---:R-:W-:Y:S05]  /*3bf0*/  @!P0 BRA `(.L_x_77) ;  /* 0x0000007c00e88947 */ /* 0x004fea0003800000 */
.L_x_174:
[----:B----4-:R-:W-:-:S04]  /*3c00*/  UIADD3 UR9, UPT, UPT, UR19, 0x1, URZ ;  /* 0x0000000113097890 */ /* 0x010fc8000fffe0ff */
[----:B------:R-:W-:-:S04]  /*3c10*/  UISETP.NE.AND UP1, UPT, UR9, 0x2, UPT ;  /* 0x000000020900788c */ /* 0x000fc8000bf25270 */
[----:B------:R-:W-:Y:S02]  /*3c20*/  USEL UR5, URZ, 0x1, UP1 ;  /* 0x00000001ff057887 */ /* 0x000fe40008800000 */
[----:B------:R-:W-:-:S04]  /*3c30*/  USEL UR9, UR9, URZ, UP1 ;  /* 0x000000ff09097287 */ /* 0x000fc80008800000 */
[----:B------:R-:W-:Y:S01]  /*3c40*/  ULEA UR9, UR9, UR8, 0x3 ;  /* 0x0000000809097291 */ /* 0x000fe2000f8e18ff */
[----:B-1----:R-:W-:-:S04]  /*3c50*/  LOP3.LUT R3, R9, UR5, RZ, 0x3c, !PT ;  /* 0x0000000509037c12 */ /* 0x002fc8000f8e3cff */
[----:B------:R-:W-:Y:S01]  /*3c60*/  SHF.L.U32 R3, R3, 0x1f, RZ ;  /* 0x0000001f03037819 */ /* 0x000fe200000006ff */
[----:B------:R-:W-:-:S04]  /*3c70*/  IMAD.U32 R0, RZ, RZ, UR9 ;  /* 0x00000009ff007e24 */ /* 0x000fc8000f8e00ff */
[----:B------:R1:W2:Y:S03]  /*3c80*/  SYNCS.PHASECHK.TRANS64.TRYWAIT P0, [R0+URZ], R3 ;  /* 0x00000003000075a7 */ /* 0x0002a600080011ff */
[----:B--2---:R-:W-:Y:S05]  /*3c90*/  @!P0 NANOSLEEP.SYNCS 0x989680 ;  /* 0x009896800000895d */ /* 0x004fea0003900000 */
[----:B------:R-:W2:Y:S02]  /*3ca0*/  @!P0 SYNCS.PHASECHK.TRANS64 P0, [R0+URZ], R3 ;  /* 0x00000003000085a7 */ /* 0x000ea400080010ff */
[----:B--2---:R-:W-:Y:S05]  /*3cb0*/  @P0 BRA `(.L_x_78) ;  /* 0x0000000000200947 */ /* 0x004fea0003800000 */
.L_x_79:
[----:B--2---:R2:W4:Y:S02]  /*3cc0*/  SYNCS.PHASECHK.TRANS64.TRYWAIT P0, [R0+URZ], R3 ;  /* 0x00000003000075a7 */ /* 0x00452400080011ff */
[----:B----4-:R-:W-:Y:S05]  /*3cd0*/  @!P0 NANOSLEEP.SYNCS 0x989680 ;  /* 0x009896800000895d */ /* 0x010fea0003900000 */
[----:B------:R-:W4:Y:S02]  /*3ce0*/  @!P0 SYNCS.PHASECHK.TRANS64 P0, [R0+URZ], R3 ;  /* 0x00000003000085a7 */ /* 0x000f2400080010ff */
[----:B----4-:R-:W-:Y:S05]  /*3cf0*/  @!P0 BRA `(.L_x_79) ;  /* 0xfffffffc00f08947 */ /* 0x010fea000383ffff */
[----:B------:R-:W-:Y:S05]  /*3d00*/  BRA `(.L_x_78) ;  /* 0x00000000000c7947 */ /* 0x000fea0003800000 */
.L_x_76:
[----:B------:R-:W-:-:S04]  /*3d10*/  UIADD3 UR5, UPT, UPT, UR7, 0x100, URZ ;  /* 0x0000010007057890 */ /* 0x000fc8000fffe0ff */
[----:B------:R-:W-:-:S09]  /*3d20*/  UPRMT UR5, UR4, 0x654, UR5 ;  /* 0x0000065404057896 */ /* 0x000fd20008000005 */
[----:B------:R-:W-:Y:S03]  /*3d30*/  SYNCS.ARRIVE.TRANS64.RED.A1T0 RZ, [UR5], RZ ;  /* 0x000000ffffff79a7 */ /* 0x000fe60008100405 */
.L_x_78:
[----:B-12---:R-:W-:Y:S01]  /*3d40*/  SHF.L.U32 R3, RZ, 0x1f, RZ ;  /* 0x0000001fff037819 */ /* 0x006fe200000006ff */
[----:B------:R-:W-:Y:S01]  /*3d50*/  UIADD3 UR5, UPT, UPT, UR7, 0x100, URZ ;  /* 0x0000010007057890 */ /* 0x000fe2000fffe0ff */
[----:B------:R-:W-:Y:S02]  /*3d60*/  PLOP3.LUT P0, PT, PT, PT, UP0, 0x80, 0x8 ;  /* 0x000000000008781c */ /* 0x000fe40003f0f008 */
[----:B------:R-:W1:Y:S02]  /*3d70*/  SYNCS.PHASECHK.TRANS64.TRYWAIT P1, [UR7+0x100], R3 ;  /* 0x00010003ff0075a7 */ /* 0x000e640008021107 */
[----:B-1----:R-:W-:Y:S09]  /*3d80*/  @!P1 BRA `(.L_x_80) ;  /* 0x0000007c009c9947 */ /* 0x002ff20003800000 */
.L_x_176:
[----:B------:R-:W-:Y:S01]  /*3d90*/  @!UP0 UPRMT UR5, UR4, 0x654, UR5 ;  /* 0x0000065404058896 */ /* 0x000fe20008000005 */
[----:B------:R-:W-:Y:S02]  /*3da0*/  UMOV UR8, 0xffff ;  /* 0x0000ffff00087882 */ /* 0x000fe40000000000 */
[----:B------:R-:W-:-:S06]  /*3db0*/  UMOV UR4, 0x1 ;  /* 0x0000000100047882 */ /* 0x000fcc0000000000 */
[----:B------:R-:W-:Y:S01]  /*3dc0*/  @!P0 SYNCS.ARRIVE.TRANS64.RED.A1T0 RZ, [UR5], RZ ;  /* 0x000000ffffff89a7 */ /* 0x000fe20008100405 */
[----:B------:R-:W-:Y:S01]  /*3dd0*/  NOP ;  /* 0x0000000000007918 */ /* 0x000fe20000000000 */
[----:B-1----:R-:W1:Y:S01]  /*3de0*/  LDS R0, [UR6+0x14] ;  /* 0x00001406ff007984 */ /* 0x002e620008000800 */
[----:B------:R-:W-:-:S04]  /*3df0*/  ULOP3.LUT UR5, UR21, 0xffff, URZ, 0xc0, !UPT ;  /* 0x0000ffff15057892 */ /* 0x000fc8000f8ec0ff */
[----:B------:R-:W-:-:S04]  /*3e00*/  USHF.R.U32.HI UR5, URZ, 0x5, UR5 ;  /* 0x00000005ff057899 */ /* 0x000fc80008011605 */
[----:B------:R-:W-:Y:S02]  /*3e10*/  USHF.L.U32 UR8, UR8, UR5, URZ ;  /* 0x0000000508087299 */ /* 0x000fe400080006ff */
[----:B------:R-:W-:-:S04]  /*3e20*/  USHF.L.U32 UR4, UR4, UR5, URZ ;  /* 0x0000000504047299 */ /* 0x000fc800080006ff */
[----:B-1----:R-:W-:-:S04]  /*3e30*/  LOP3.LUT R0, R0, UR8, RZ, 0xc0, !PT ;  /* 0x0000000800007c12 */ /* 0x002fc8000f8ec0ff */
[----:B------:R-:W-:-:S13]  /*3e40*/  ISETP.NE.AND P0, PT, R0, UR8, PT ;  /* 0x0000000800007c0c */ /* 0x000fda000bf05270 */
[----:B------:R-:W-:Y:S05]  /*3e50*/  @P0 BRA `(.L_x_81) ;  /* 0x0000000000580947 */ /* 0x000fea0003800000 */
[----:B------:R-:W1:Y:S02]  /*3e60*/  LDS R0, [UR6+0x18] ;  /* 0x00001806ff007984 */ /* 0x000e640008000800 */
[----:B-1----:R-:W-:-:S04]  /*3e70*/  LOP3.LUT R0, R0, UR4, RZ, 0xc0, !PT ;  /* 0x0000000400007c12 */ /* 0x002fc8000f8ec0ff */
[----:B------:R-:W-:-:S13]  /*3e80*/  ISETP.NE.AND P0, PT, R0, UR4, PT ;  /* 0x0000000400007c0c */ /* 0x000fda000bf05270 */
[----:B------:R-:W-:Y:S05]  /*3e90*/  @P0 BRA `(.L_x_82) ;  /* 0x00000000003c0947 */ /* 0x000fea0003800000 */
[----:B------:R-:W1:Y:S01]  /*3ea0*/  S2R R2, SR_LANEID ;  /* 0x0000000000027919 */ /* 0x000e620000000000 */
[----:B------:R-:W-:Y:S01]  /*3eb0*/  ULOP3.LUT UR8, URZ, UR8, URZ, 0x33, !UPT ;  /* 0x00000008ff087292 */ /* 0x000fe2000f8e33ff */
[----:B------:R-:W-:Y:S01]  /*3ec0*/  LOP3.LUT R4, RZ, UR4, RZ, 0x33, !PT ;  /* 0x00000004ff047c12 */ /* 0x000fe2000f8e33ff */
[----:B------:R-:W-:Y:S02]  /*3ed0*/  VOTEU.ANY UR7, UPT, PT ;  /* 0x0000000000077886 */ /* 0x000fe400038e0100 */
[----:B------:R-:W-:Y:S01]  /*3ee0*/  UFLO.U32 UR7, UR7 ;  /* 0x00000007000772bd */ /* 0x000fe200080e0000 */
[----:B------:R-:W2:Y:S01]  /*3ef0*/  REDUX UR4, R4 ;  /* 0x00000000040473c4 */ /* 0x000ea20000000000 */
[----:B------:R-:W-:-:S06]  /*3f00*/  IMAD.U32 R0, RZ, RZ, UR8 ;  /* 0x00000008ff007e24 */ /* 0x000fcc000f8e00ff */
[----:B------:R1:W-:Y:S01]  /*3f10*/  UTCATOMSWS.AND URZ, UR8 ;  /* 0x0000000800ff79e3 */ /* 0x0003e20008000000 */
[----:B------:R-:W3:Y:S01]  /*3f20*/  REDUX UR5, R0 ;  /* 0x00000000000573c4 */ /* 0x000ee20000000000 */
[----:B-1----:R-:W-:Y:S01]  /*3f30*/  ISETP.EQ.U32.AND P0, PT, R2, UR7, PT ;  /* 0x0000000702007c0c */ /* 0x002fe2000bf02070 */
[----:B--2---:R-:W-:Y:S01]  /*3f40*/  IMAD.U32 R2, RZ, RZ, UR4 ;  /* 0x00000004ff027e24 */ /* 0x004fe2000f8e00ff */
[----:B---3--:R-:W-:-:S11]  /*3f50*/  MOV R3, UR5 ;  /* 0x0000000500037c02 */ /* 0x008fd60008000f00 */
[----:B------:R1:W-:Y:S04]  /*3f60*/  @P0 ATOMS.AND RZ, [UR6+0x14], R3 ;  /* 0x00001403ffff098c */ /* 0x0003e8000a800006 */
[----:B------:R1:W-:Y:S01]  /*3f70*/  @P0 ATOMS.AND RZ, [UR6+0x18], R2 ;  /* 0x00001802ffff098c */ /* 0x0003e2000a800006 */
[----:B------:R-:W-:Y:S05]  /*3f80*/  BRA `(.L_x_83) ;  /* 0x0000000000147947 */ /* 0x000fea0003800000 */
.L_x_82:
[----:B------:R-:W-:Y:S02]  /*3f90*/  MOV R2, 0x3fb0 ;  /* 0x00003fb000027802 */ /* 0x000fe40000000f00 */
[----:B---345:R-:W-:Y:S05]  /*3fa0*/  CALL.REL.NOINC `($__internal_0_$__cuda_sm10x_tcgen05_guardrail_trap_col_being_dealloced_not_returned_by_alloc) ;  /* 0x00000080007c7944 */ /* 0x038fea0003c00000 */
[----:B------:R-:W-:Y:S05]  /*3fb0*/  BRA `(.L_x_83) ;  /* 0x0000000000087947 */ /* 0x000fea0003800000 */
.L_x_81:
[----:B------:R-:W-:Y:S02]  /*3fc0*/  MOV R2, 0x3fe0 ;  /* 0x00003fe000027802 */ /* 0x000fe40000000f00 */
[----:B---345:R-:W-:Y:S05]  /*3fd0*/  CALL.REL.NOINC `($__internal_2_$__cuda_sm10x_tcgen05_guardrail_trap_unallocated_columns_being_dealloced) ;  /* 0x0000008000887944 */ /* 0x038fea0003c00000 */
.L_x_83:
[----:B------:R-:W-:Y:S01]  /*3fe0*/  NOP ;  /* 0x0000000000007918 */ /* 0x000fe20000000000 */
[----:B----4-:R-:W-:Y:S05]  /*3ff0*/  EXIT ;  /* 0x000000000000794d */ /* 0x010fea0003800000 */
.L_x_56:
[----:B------:R-:W-:-:S09]  /*4000*/  UISETP.NE.OR UP5, UPT, UR10, 0x3, UP5 ;  /* 0x000000030a00788c */ /* 0x000fd2000afa5670 */
[----:B------:R-:W-:Y:S05]  /*4010*/  BRA.U UP5, `(.L_x_84) ;  /* 0x0000001105147547 */ /* 0x000fea000b800000 */
[----:B------:R-:W1:Y:S01]  /*4020*/  LDC R0, c[0x0][0xb30] ;  /* 0x0002cc00ff007b82 */ /* 0x000e620000000800 */
[----:B------:R-:W2:Y:S01]  /*4030*/  LDCU.64 UR8, c[0x0][0x888] ;  /* 0x00011100ff0877ac */ /* 0x000ea20008000a00 */
[----:B------:R-:W-:Y:S02]  /*4040*/  HFMA2 R29, -RZ, RZ, 0, 0 ;  /* 0x00000000ff1d7431 */ /* 0x000fe400000001ff */
[----:B------:R-:W-:Y:S01]  /*4050*/  IMAD.MOV.U32 R31, RZ, RZ, 0x1 ;  /* 0x00000001ff1f7424 */ /* 0x000fe200078e00ff */
[----:B------:R-:W-:Y:S01]  /*4060*/  MOV R23, 0x4000 ;  /* 0x0000400000177802 */ /* 0x000fe20000000f00 */
[----:B------:R-:W3:Y:S01]  /*4070*/  LDCU.64 UR4, c[0x0][0x890] ;  /* 0x00011200ff0477ac */ /* 0x000ee20008000a00 */
[----:B------:R-:W-:Y:S01]  /*4080*/  IMAD.MOV.U32 R30, RZ, RZ, RZ ;  /* 0x000000ffff1e7224 */ /* 0x000fe200078e00ff */
[----:B------:R-:W4:Y:S01]  /*4090*/  LDC R19, c[0x0][0x370] ;  /* 0x0000dc00ff137b82 */ /* 0x000f220000000800 */
[----:B------:R-:W-:Y:S01]  /*40a0*/  UMOV UR7, 0x400 ;  /* 0x0000040000077882 */ /* 0x000fe20000000000 */
[----:B------:R-:W-:-:S02]  /*40b0*/  UPLOP3.LUT UP1, UPT, UPT, UPT, UPT, 0x40, 0x4 ;  /* 0x000000000004789c */ /* 0x000fc40003f2e870 */
[----:B------:R-:W-:-:S04]  /*40c0*/  ULEA UR7, UR37, UR7, 0x18 ;  /* 0x0000000725077291 */ /* 0x000fc8000f8ec0ff */
[----:B------:R-:W4:Y:S01]  /*40d0*/  LDC R2, c[0x0][0xb0c] ;  /* 0x0002c300ff027b82 */ /* 0x000f220000000800 */
[----:B------:R-:W-:Y:S02]  /*40e0*/  UIADD3 UR13, UPT, UPT, UR7, 0x68, URZ ;  /* 0x00000068070d7890 */ /* 0x000fe4000fffe0ff */
[----:B--2---:R-:W-:Y:S02]  /*40f0*/  UISETP.NE.U32.AND UP2, UPT, UR8, URZ, UPT ;  /* 0x000000ff0800728c */ /* 0x004fe4000bf45070 */
[----:B------:R-:W-:Y:S02]  /*4100*/  UIADD3 UR33, UPT, UPT, UR7, 0x50, URZ ;  /* 0x0000005007217890 */ /* 0x000fe4000fffe0ff */
[----:B---3--:R-:W-:Y:S01]  /*4110*/  UISETP.NE.U32.AND UP3, UPT, UR4, URZ, UPT ;  /* 0x000000ff0400728c */ /* 0x008fe2000bf65070 */
[----:B------:R-:W2:Y:S01]  /*4120*/  LDC R18, c[0x0][0xb20] ;  /* 0x0002c800ff127b82 */ /* 0x000ea20000000800 */
[----:B-1----:R-:W-:Y:S01]  /*4130*/  ISETP.NE.AND P1, PT, R0, 0x1, PT ;  /* 0x000000010000780c */ /* 0x002fe20003f25270 */
[----:B------:R-:W-:-:S02]  /*4140*/  UISETP.NE.AND.EX UP2, UPT, UR9, URZ, UPT, UP2 ;  /* 0x000000ff0900728c */ /* 0x000fc4000bf45320 */
[----:B------:R-:W-:Y:S02]  /*4150*/  UIADD3 UR25, UPT, UPT, UR7, 0x58, URZ ;  /* 0x0000005807197890 */ /* 0x000fe4000fffe0ff */
[----:B------:R-:W-:Y:S02]  /*4160*/  UIADD3 UR17, UPT, UPT, UR7, 0x60, URZ ;  /* 0x0000006007117890 */ /* 0x000fe4000fffe0ff */
[----:B------:R-:W1:Y:S01]  /*4170*/  LDC.64 R32, c[0x0][0x348] ;  /* 0x0000d200ff207b82 */ /* 0x000e620000000a00 */
[----:B------:R-:W-:Y:S02]  /*4180*/  UPRMT UR13, UR37, 0x654, UR13 ;  /* 0x00000654250d7896 */ /* 0x000fe4000800000d */
[----:B------:R-:W-:-:S05]  /*4190*/  UISETP.NE.AND.EX UP3, UPT, UR5, URZ, UPT, UP3 ;  /* 0x000000ff0500728c */ /* 0x000fca000bf65330 */
[----:B------:R-:W3:Y:S08]  /*41a0*/  LDC.64 R16, c[0x0][0xb10] ;  /* 0x0002c400ff107b82 */ /* 0x000ef00000000a00 */
[----:B------:R-:W1:Y:S08]  /*41b0*/  LDC.64 R6, c[0x0][0xb18] ;  /* 0x0002c600ff067b82 */ /* 0x000e700000000a00 */
[----:B------:R-:W1:Y:S08]  /*41c0*/  LDC.64 R4, c[0x0][0xb28] ;  /* 0x0002ca00ff047b82 */ /* 0x000e700000000a00 */
[----:B--2-4-:R-:W1:Y:S02]  /*41d0*/  LDC R22, c[0x0][0x374] ;  /* 0x0000dd00ff167b82 */ /* 0x014e640000000800 */
.L_x_95:
[C---:B------:R-:W-:Y:S02]  /*41e0*/  LEA R0, R30.reuse, UR7, 0x3 ;  /* 0x000000071e007c11 */ /* 0x040fe4000f8e18ff */
[----:B------:R-:W-:Y:S02]  /*41f0*/  SHF.L.U32 R3, R29, 0x1f, RZ ;  /* 0x0000001f1d037819 */ /* 0x000fe400000006ff */
[----:B------:R-:W-:Y:S02]  /*4200*/  LEA R24, R30, UR7, 0x4 ;  /* 0x000000071e187c11 */ /* 0x000fe4000f8e20ff */
[----:B--2---:R-:W2:Y:S02]  /*4210*/  SYNCS.PHASECHK.TRANS64.TRYWAIT P0, [R0+URZ+0xa0], R3 ;  /* 0x0000a003000075a7 */ /* 0x004ea400080011ff */
[----:B--2---:R-:W-:Y:S05]  /*4220*/  @!P0 BRA `(.L_x_85) ;  /* 0x00000078008c8947 */ /* 0x004fea0003800000 */
.L_x_177:
[----:B------:R-:W-:Y:S01]  /*4230*/  ISETP.GE.AND P0, PT, R72, 0x1, PT ;  /* 0x000000014800780c */ /* 0x000fe20003f06270 */
[----:B------:R-:W4:Y:S01]  /*4240*/  LDS.128 R24, [R24+0x110] ;  /* 0x0001100018187984 */ /* 0x000f220000000c00 */
[----:B--2---:R-:W-:Y:S01]  /*4250*/  VIADD R0, R0, 0xb0 ;  /* 0x000000b000007836 */ /* 0x004fe20000000000 */
[----:B------:R-:W-:Y:S01]  /*4260*/  @!PT LDS RZ, [RZ] ;  /* 0x00000000fffff984 */ /* 0x000fe20000000800 */
[----:B------:R-:W-:Y:S01]  /*4270*/  @!PT LDS RZ, [RZ] ;  /* 0x00000000fffff984 */ /* 0x000fe20000000800 */
[----:B------:R-:W-:Y:S01]  /*4280*/  @!PT LDS RZ, [RZ] ;  /* 0x00000000fffff984 */ /* 0x000fe20000000800 */
[----:B------:R-:W-:Y:S01]  /*4290*/  @!PT LDS RZ, [RZ] ;  /* 0x00000000fffff984 */ /* 0x000fe20000000800 */
[----:B------:R2:W-:Y:S06]  /*42a0*/  MEMBAR.ALL.CTA ;  /* 0x0000000000007992 */ /* 0x0005ec0000008000 */
[----:B--2---:R-:W2:Y:S01]  /*42b0*/  FENCE.VIEW.ASYNC.S ;  /* 0x00000000000073c6 */ /* 0x004ea20000000000 */
[----:B------:R-:W-:Y:S04]  /*42c0*/  PRMT R0, RZ, 0x654, R0 ;  /* 0x00000654ff007816 */ /* 0x000fe80000000000 */
[----:B--2---:R2:W-:Y:S01]  /*42d0*/  SYNCS.ARRIVE.TRANS64.RED.A1T0 RZ, [R0+URZ], RZ ;  /* 0x000000ff00ff79a7 */ /* 0x0045e200081004ff */
[----:B----4-:R-:W-:Y:S11]  /*42e0*/  LOP3.LUT P3, RZ, R26, 0x1, RZ, 0xc0, !PT ;  /* 0x000000011aff7812 */ /* 0x010ff6000786c0ff */
[----:B------:R-:W-:Y:S02]  /*42f0*/  @!UPT UIADD3 URZ, UPT, UPT, URZ, URZ, URZ ;  /* 0x000000fffffff290 */ /* 0x000fe4000fffe0ff */
[----:B------:R-:W-:Y:S02]  /*4300*/  @P3 MOV R13, R24 ;  /* 0x00000018000d3202 */ /* 0x000fe40000000f00 */
[----:B------:R-:W-:Y:S01]  /*4310*/  @P3 LOP3.LUT R8, R25, 0xffff, RZ, 0xc0, !PT ;  /* 0x0000ffff19083812 */ /* 0x000fe200078ec0ff */
[----:B--2---:R-:W-:Y:S06]  /*4320*/  @!P0 BRA `(.L_x_86) ;  /* 0x0000000000a48947 */ /* 0x004fec0003800000 */
[----:B-1----:R-:W-:Y:S01]  /*4330*/  IMAD.HI.U32 R35, R22, R7, RZ ;  /* 0x0000000716237227 */ /* 0x002fe200078e00ff */
[----:B------:R-:W-:Y:S02]  /*4340*/  ISETP.NE.AND P0, PT, R6, 0x1, PT ;  /* 0x000000010600780c */ /* 0x000fe40003f05270 */
[----:B------:R-:W-:Y:S01]  /*4350*/  ISETP.NE.AND P2, PT, R72, 0x1, PT ;  /* 0x000000014800780c */ /* 0x000fe20003f45270 */
[----:B---3--:R-:W-:Y:S01]  /*4360*/  IMAD.HI.U32 R34, R19, R16, RZ ;  /* 0x0000001013227227 */ /* 0x008fe200078e00ff */
[----:B------:R-:W-:Y:S02]  /*4370*/  SHF.R.U32.HI R35, RZ, R18, R35 ;  /* 0x00000012ff237219 */ /* 0x000fe40000011623 */
[----:B------:R-:W-:Y:S01]  /*4380*/  ISETP.NE.AND P4, PT, R2, 0x1, PT ;  /* 0x000000010200780c */ /* 0x000fe20003f85270 */
[----:B------:R-:W-:Y:S01]  /*4390*/  IMAD.HI.U32 R36, R13, R16, RZ ;  /* 0x000000100d247227 */ /* 0x000fe200078e00ff */
[----:B------:R-:W-:Y:S02]  /*43a0*/  SHF.R.U32.HI R34, RZ, R17, R34 ;  /* 0x00000011ff227219 */ /* 0x000fe40000011622 */
[----:B------:R-:W-:Y:S01]  /*43b0*/  SEL R3, R22, R35, !P0 ;  /* 0x0000002316037207 */ /* 0x000fe20004000000 */
[C---:B------:R-:W-:Y:S01]  /*43c0*/  IMAD.HI.U32 R35, R8.reuse, R7, RZ ;  /* 0x0000000708237227 */ /* 0x040fe200078e00ff */
[----:B------:R-:W-:Y:S02]  /*43d0*/  SEL R11, R19, R34, !P4 ;  /* 0x00000022130b7207 */ /* 0x000fe40006000000 */
[----:B------:R-:W-:Y:S01]  /*43e0*/  SHF.R.U32.HI R36, RZ, R17, R36 ;  /* 0x00000011ff247219 */ /* 0x000fe20000011624 */
[----:B------:R-:W-:Y:S01]  /*43f0*/  IMAD.HI.U32 R38, R3, R4, RZ ;  /* 0x0000000403267227 */ /* 0x000fe200078e00ff */
[----:B------:R-:W-:Y:S03]  /*4400*/  SHF.R.U32.HI R35, RZ, R18, R35 ;  /* 0x00000012ff237219 */ /* 0x000fe60000011623 */
[----:B------:R-:W-:Y:S01]  /*4410*/  IMAD.HI.U32 R34, R11, R4, RZ ;  /* 0x000000040b227227 */ /* 0x000fe200078e00ff */
[----:B------:R-:W-:Y:S02]  /*4420*/  @P2 SHF.R.U32.HI R3, RZ, R5, R38 ;  /* 0x00000005ff032219 */ /* 0x000fe40000011626 */
[----:B------:R-:W-:Y:S02]  /*4430*/  SEL R9, R8, R35, !P0 ;  /* 0x0000002308097207 */ /* 0x000fe40004000000 */
[----:B------:R-:W-:Y:S01]  /*4440*/  @P2 SHF.R.U32.HI R11, RZ, R5, R34 ;  /* 0x00000005ff0b2219 */ /* 0x000fe20000011622 */
[C---:B------:R-:W-:Y:S01]  /*4450*/  IMAD R10, R72.reuse, R3, RZ ;  /* 0x00000003480a7224 */ /* 0x040fe200078e02ff */
[----:B------:R-:W-:Y:S01]  /*4460*/  SEL R3, R13, R36, !P4 ;  /* 0x000000240d037207 */ /* 0x000fe20006000000 */
[C---:B------:R-:W-:Y:S03]  /*4470*/  IMAD.HI.U32 R14, R9.reuse, R4, RZ ;  /* 0x00000004090e7227 */ /* 0x040fe600078e00ff */
[----:B------:R-:W-:Y:S01]  /*4480*/  ISETP.GE.AND P0, PT, R9, R10, PT ;  /* 0x0000000a0900720c */ /* 0x000fe20003f06270 */
[C---:B------:R-:W-:Y:S01]  /*4490*/  IMAD R12, R72.reuse, R11, RZ ;  /* 0x0000000b480c7224 */ /* 0x040fe200078e02ff */
[-C--:B------:R-:W-:Y:S04]  /*44a0*/  SHF.R.U32.HI R14, RZ, R5.reuse, R14 ;  /* 0x00000005ff0e7219 */ /* 0x080fe8000001160e */
[----:B------:R-:W-:Y:S02]  /*44b0*/  ISETP.GE.OR P0, PT, R3, R12, P0 ;  /* 0x0000000c0300720c */ /* 0x000fe40000706670 */
[----:B------:R-:W-:Y:S05]  /*44c0*/  SEL R15, R9, R14, !P2 ;  /* 0x0000000e090f7207 */ /* 0x000fea0005000000 */
[----:B------:R-:W-:Y:S04]  /*44d0*/  IMAD.MOV R14, RZ, RZ, -R15 ;  /* 0x000000ffff0e7224 */ /* 0x000fe800078e0a0f */
[----:B------:R-:W-:Y:S02]  /*44e0*/  IMAD R14, R72, R14, R9 ;  /* 0x0000000e480e7224 */ /* 0x000fe400078e0209 */
[C---:B------:R-:W-:Y:S05]  /*44f0*/  @!P0 IMAD.HI.U32 R10, R3.reuse, R4, RZ ;  /* 0x00000004030a8227 */ /* 0x040fea00078e00ff */
[----:B------:R-:W-:Y:S04]  /*4500*/  @!P0 SHF.R.U32.HI R10, RZ, R5, R10 ;  /* 0x00000005ff0a8219 */ /* 0x000fe8000001160a */
[----:B------:R-:W-:Y:S01]  /*4510*/  @!P0 SEL R0, R3, R10, !P2 ;  /* 0x0000000a03008207 */ /* 0x000fe20005000000 */
[----:B------:R-:W-:Y:S03]  /*4520*/  IMAD.MOV R10, RZ, RZ, -R3 ;  /* 0x000000ffff0a7224 */ /* 0x000fe600078e0a03 */
[----:B------:R-:W-:Y:S01]  /*4530*/  @!P0 IADD3 R15, PT, PT, R15, -R0, RZ ;  /* 0x800000000f0f8210 */ /* 0x000fe20007ffe0ff */
[----:B------:R-:W-:Y:S01]  /*4540*/  @!P0 IMAD R0, R11, R14, R0 ;  /* 0x0000000e0b008224 */ /* 0x000fe200078e0200 */
[----:B------:R-:W-:Y:S01]  /*4550*/  IADD3 R11, PT, PT, -R9, RZ, RZ ;  /* 0x000000ff090b7210 */ /* 0x000fe20007ffe1ff */
[----:B------:R-:W-:Y:S02]  /*4560*/  IMAD R13, R2, R10, R13 ;  /* 0x0000000a020d7224 */ /* 0x000fe400078e020d */
[----:B------:R-:W-:Y:S02]  /*4570*/  @!P0 IMAD R9, R15, R72, R3 ;  /* 0x000000480f098224 */ /* 0x000fe400078e0203 */
[----:B------:R-:W-:Y:S02]  /*4580*/  @!P0 IMAD.MOV.U32 R3, RZ, RZ, R0 ;  /* 0x000000ffff038224 */ /* 0x000fe400078e0000 */
[----:B------:R-:W-:Y:S02]  /*4590*/  IMAD R8, R6, R11, R8 ;  /* 0x0000000b06087224 */ /* 0x000fe400078e0208 */
[----:B------:R-:W-:Y:S02]  /*45a0*/  IMAD R13, R3, R2, R13 ;  /* 0x00000002030d7224 */ /* 0x000fe400078e020d */
[----:B------:R-:W-:Y:S02]  /*45b0*/  IMAD R8, R9, R6, R8 ;  /* 0x0000000609087224 */ /* 0x000fe400078e0208 */
.L_x_86:
[----:B------:R-:W-:Y:S05]  /*45c0*/  BRA.U UP1, `(.L_x_87) ;  /* 0x0000000101107547 */ /* 0x000fea000b800000 */
[----:B------:R-:W-:Y:S04]  /*45d0*/  MOV R0, UR6 ;  /* 0x0000000600007c02 */ /* 0x000fe80008000f00 */
[----:B------:R-:W-:Y:S04]  /*45e0*/  SHF.L.U32 R3, R0, 0x1f, RZ ;  /* 0x0000001f00037819 */ /* 0x000fe800000006ff */
[----:B------:R-:W2:Y:S02]  /*45f0*/  SYNCS.PHASECHK.TRANS64.TRYWAIT P0, [UR7+0x98], R3 ;  /* 0x00009803ff0075a7 */ /* 0x000ea40008001107 */
[----:B--2---:R-:W-:Y:S05]  /*4600*/  @!P0 BRA `(.L_x_88) ;  /* 0x0000007400a88947 */ /* 0x004fea0003800000 */
.L_x_87:
[----:B------:R-:W-:Y:S02]  /*4610*/  R2UR UR35, R21 ;  /* 0x00000000152372ca */ /* 0x000fe400000e0000 */
[----:B------:R-:W-:Y:S02]  /*4620*/  R2UR UR34, R20 ;  /* 0x00000000142272ca */ /* 0x000fe400000e0000 */
[----:B------:R-:W-:Y:S02]  /*4630*/  ISETP.NE.U32.AND P2, PT, RZ, UR4, PT ;  /* 0x00000004ff007c0c */ /* 0x000fe4000bf45070 */
[----:B------:R-:W-:Y:S02]  /*4640*/  SHF.L.U32 R12, R31, 0x1f, RZ ;  /* 0x0000001f1f0c7819 */ /* 0x000fe400000006ff */
[----:B------:R-:W-:Y:S05]  /*4650*/  ISETP.NE.AND.EX P2, PT, RZ, UR5, PT, P2 ;  /* 0x00000005ff007c0c */ /* 0x000fea000bf45320 */
[----:B------:R-:W-:Y:S02]  /*4660*/  USHF.L.U32 UR35, UR35, 0x7, URZ ;  /* 0x0000000723237899 */ /* 0x000fe400080006ff */
[----:B------:R-:W-:Y:S01]  /*4670*/  USHF.L.U32 UR34, UR34, 0x8, URZ ;  /* 0x0000000822227899 */ /* 0x000fe200080006ff */
[----:B------:R-:W-:Y:S11]  /*4680*/  BRA.U !UP3, `(.L_x_89) ;  /* 0x000000010b347547 */ /* 0x000ff6000b800000 */
[----:B------:R-:W-:Y:S01]  /*4690*/  UPLOP3.LUT UP0, UPT, UPT, UPT, UP2, 0x80, 0x8 ;  /* 0x000000000008789c */ /* 0x000fe20003f0f020 */
[----:B--2---:R-:W-:Y:S02]  /*46a0*/  HFMA2 R0, -RZ, RZ, 0, 5.9604644775390625e-08 ;  /* 0x00000001ff007431 */ /* 0x004fe400000001ff */
[----:B------:R-:W-:Y:S03]  /*46b0*/  IMAD.MOV.U32 R159, RZ, RZ, 0x1 ;  /* 0x00000001ff9f7424 */ /* 0x000fe600078e00ff */
[----:B------:R-:W-:Y:S05]  /*46c0*/  PLOP3.LUT P0, PT, PT, PT, UP0, 0x80, 0x8 ;  /* 0x000000000008781c */ /* 0x000fea0003f0f008 */
[----:B------:R-:W2:Y:S01]  /*46d0*/  @UP0 LDCU.64 UR10, c[0x0][0x888] ;  /* 0x00011100ff0a07ac */ /* 0x000ea20008000a00 */
[----:B------:R-:W-:Y:S07]  /*46e0*/  @UP0 UIMAD UR8, UR36, UR4, URZ ;  /* 0x00000004240802a4 */ /* 0x000fee000f8e02ff */
[----:B------:R-:W-:Y:S01]  /*46f0*/  @!P0 PRMT R159, R0, 0x7610, R159 ;  /* 0x00007610009f8816 */ /* 0x000fe2000000009f */
[----:B--2---:R-:W-:Y:S03]  /*4700*/  @UP0 UIMAD.WIDE UR10, UR8, 0x4, UR10 ;  /* 0x00000004080a08a5 */ /* 0x004fe6000f8e020a */
[----:B------:R-:W2:Y:S03]  /*4710*/  @!UP0 LDCU UR8, c[0x0][0x880] ;  /* 0x00011000ff0887ac */ /* 0x000ea60008000800 */
[----:B------:R-:W-:Y:S01]  /*4720*/  IMAD.U32 R10, RZ, RZ, UR10 ;  /* 0x0000000aff0a7e24 */ /* 0x000fe2000f8e00ff */
[----:B------:R-:W-:Y:S05]  /*4730*/  MOV R11, UR11 ;  /* 0x0000000b000b7c02 */ /* 0x000fea0008000f00 */
[----:B-----5:R4:W5:Y:S02]  /*4740*/  @P0 LDG.E R81, desc[UR44][R10.64] ;  /* 0x0000002c0a510981 */ /* 0x020964000c1e1900 */
[----:B--2-4-:R-:W-:Y:S07]  /*4750*/  @!P0 IMAD.U32 R81, RZ, RZ, UR8 ;  /* 0x00000008ff518e24 */ /* 0x014fee000f8e00ff */
.L_x_89:
[----:B-----5:R-:W-:Y:S01]  /*4760*/  @!P2 FSETP.EQ.AND P0, PT, R81, RZ, PT ;  /* 0x000000ff5100a20b */ /* 0x020fe20003f02000 */
[----:B------:R-:W-:Y:S01]  /*4770*/  @!UPT UIADD3 URZ, UPT, UPT, URZ, URZ, URZ ;  /* 0x000000fffffff290 */ /* 0x000fe2000fffe0ff */
[----:B------:R-:W-:Y:S11]  /*4780*/  @!P2 BRA `(.L_x_90) ;  /* 0x000000000014a947 */ /* 0x000ff60003800000 */
[----:B------:R-:W-:Y:S02]  /*4790*/  LOP3.LUT P2, RZ, R159, 0xff, RZ, 0xc0, !PT ;  /* 0x000000ff9fff7812 */ /* 0x000fe4000784c0ff */
[----:B------:R-:W-:Y:S04]  /*47a0*/  PLOP3.LUT P0, PT, PT, PT, UP0, 0x80, 0x8 ;  /* 0x000000000008781c */ /* 0x000fe80003f0f008 */
[----:B------:R-:W-:Y:S07]  /*47b0*/  PLOP3.LUT P0, PT, P0, PT, PT, 0x8, 0x80 ;  /* 0x000000000080781c */ /* 0x000fee000070e170 */
[----:B------:R-:W-:Y:S11]  /*47c0*/  @P2 FSETP.EQ.AND P0, PT, R81, RZ, PT ;  /* 0x000000ff5100220b */ /* 0x000ff60003f02000 */
[----:B------:R-:W-:Y:S02]  /*47d0*/  @!UPT UIADD3 URZ, UPT, UPT, URZ, URZ, URZ ;  /* 0x000000fffffff290 */ /* 0x000fe4000fffe0ff */
.L_x_90:
[----:B------:R-:W4:Y:S01]  /*47e0*/  SYNCS.PHASECHK.TRANS64.TRYWAIT P2, [UR7+0x70], R12 ;  /* 0x0000700cff0075a7 */ /* 0x000f220008041107 */
[----:B------:R-:W-:Y:S04]  /*47f0*/  ELECT P4, URZ, PT ;  /* 0x0000000000ff782f */ /* 0x000fe80003880000 */
[----:B------:R-:W-:Y:S11]  /*4800*/  PLOP3.LUT P4, PT, P0, P4, PT, 0xf2, 0x2f ;  /* 0x00000000002f781c */ /* 0x000ff60000789e72 */
[----:B------:R-:W-:Y:S02]  /*4810*/  @!UPT UIADD3 URZ, UPT, UPT, URZ, URZ, URZ ;  /* 0x000000fffffff290 */ /* 0x000fe4000fffe0ff */
[----:B-1----:R-:W-:Y:S05]  /*4820*/  @!P4 IADD3 R9, P0, PT, R32, 0x580, RZ ;  /* 0x000005802009c810 */ /* 0x002fea0007f1e0ff */
[----:B--2---:R-:W-:Y:S01]  /*4830*/  @!P4 IMAD.X R0, RZ, RZ, R33, P0 ;  /* 0x000000ffff00c224 */ /* 0x004fe200000e0621 */
[----:B----4-:R-:W-:Y:S07]  /*4840*/  @!P2 BRA `(.L_x_91) ;  /* 0x000000740030a947 */ /* 0x010fee0003800000 */
.L_x_180:
[----:B------:R-:W-:Y:S01]  /*4850*/  @!P4 R2UR UR8, R0 ;  /* 0x000000000008c2ca */ /* 0x000fe200000e0000 */
[----:B------:R-:W-:Y:S01]  /*4860*/  VOTEU.ALL UP1, P4 ;  /* 0x0000000000ff7886 */ /* 0x000fe20002020000 */
[----:B------:R-:W-:Y:S01]  /*4870*/  @!P4 R2UR UR9, R9 ;  /* 0x000000000909c2ca */ /* 0x000fe200000e0000 */
[----:B------:R-:W-:Y:S01]  /*4880*/  @!P4 IMAD.MOV.U32 R0, RZ, RZ, 0x4000 ;  /* 0x00004000ff00c424 */ /* 0x000fe200078e00ff */
[----:B------:R-:W-:Y:S01]  /*4890*/  UMOV UR10, 0x0 ;  /* 0x00000000000a7882 */ /* 0x000fe20000000000 */
[----:B------:R-:W-:Y:S01]  /*48a0*/  UMOV UR11, 0x10000000 ;  /* 0x10000000000b7882 */ /* 0x000fe20000000000 */
[----:B------:R-:W-:Y:S01]  /*48b0*/  @!UP1 UIADD3 UR32, UPT, UPT, UR7, 0x400, URZ ;  /* 0x0000040007209890 */ /* 0x000fe2000fffe0ff */
[----:B------:R-:W-:Y:S01]  /*48c0*/  @!P4 IADD3 R9, P0, PT, R32, 0x580, RZ ;  /* 0x000005802009c810 */ /* 0x000fe20007f1e0ff */
[----:B------:R-:W-:Y:S05]  /*48d0*/  VOTEU.ALL UP1, P4 ;  /* 0x0000000000ff7886 */ /* 0x000fea0002020000 */
[----:B------:R-:W-:Y:S01]  /*48e0*/  IMAD.U32 R11, RZ, RZ, UR8 ;  /* 0x00000008ff0b7e24 */ /* 0x000fe2000f8e00ff */
[----:B------:R-:W-:Y:S01]  /*48f0*/  UPRMT UR8, UR37, 0x654, UR33 ;  /* 0x0000065425087896 */ /* 0x000fe20008000021 */
[----:B------:R-:W-:Y:S03]  /*4900*/  IMAD.U32 R10, RZ, RZ, UR9 ;  /* 0x00000009ff0a7e24 */ /* 0x000fe6000f8e00ff */
[----:B------:R-:W-:Y:S02]  /*4910*/  @!P4 R2UR UR15, R11 ;  /* 0x000000000b0fc2ca */ /* 0x000fe400000e0000 */
[----:B------:R-:W-:Y:S11]  /*4920*/  @!P4 R2UR UR14, R10 ;  /* 0x000000000a0ec2ca */ /* 0x000ff600000e0000 */
[----:B------:R-:W-:Y:S02]  /*4930*/  @!UPT UIADD3 URZ, UPT, UPT, URZ, URZ, URZ ;  /* 0x000000fffffff290 */ /* 0x000fe4000fffe0ff */
[----:B------:R2:W-:Y:S01]  /*4940*/  @!UP1 UTMALDG.3D [UR32], [UR14], desc[UR10] ;  /* 0x00000a200e0095b4 */ /* 0x0005e20008011000 */
[----:B------:R4:W-:Y:S01]  /*4950*/  @!P4 SYNCS.ARRIVE.TRANS64.RED.A0TR RZ, [UR7+0x50], R0 ;  /* 0x00005000ffffc9a7 */ /* 0x0009e20008300407 */
[----:B------:R-:W-:Y:S01]  /*4960*/  SYNCS.ARRIVE.TRANS64.RED.A1T0 RZ, [UR8], RZ ;  /* 0x000000ffffff79a7 */ /* 0x000fe20008100408 */
[----:B----4-:R-:W-:Y:S01]  /*4970*/  @!P4 IMAD.X R0, RZ, RZ, R33, P0 ;  /* 0x000000ffff00c224 */ /* 0x010fe200000e0621 */
[----:B------:R-:W4:Y:S02]  /*4980*/  SYNCS.PHASECHK.TRANS64.TRYWAIT P2, [UR7+0x78], R12 ;  /* 0x0000780cff0075a7 */ /* 0x000f240008041107 */
[----:B--2-4-:R-:W-:Y:S05]  /*4990*/  @!P2 BRA `(.L_x_92) ;  /* 0x0000007000f4a947 */ /* 0x014fea0003800000 */
.L_x_182:
        /* <DEDUP_REMOVED lines=8> */
[----:B------:R-:W-:Y:S01]  /*4a20*/  @!UP1 UIADD3 UR24, UPT, UPT, UR7, 0x4400, URZ ;  /* 0x0000440007189890 */ /* 0x000fe2000fffe0ff */
[----:B------:R-:W-:Y:S01]  /*4a30*/  VOTEU.ALL UP1, P4 ;  /* 0x0000000000ff7886 */ /* 0x000fe20002020000 */
[----:B------:R-:W-:Y:S01]  /*4a40*/  UMOV UR27, UR35 ;  /* 0x00000023001b7c82 */ /* 0x000fe20008000000 */
[----:B------:R-:W-:Y:S02]  /*4a50*/  UMOV UR28, UR36 ;  /* 0x00000024001c7c82 */ /* 0x000fe40008000000 */
[----:B------:R-:W-:Y:S01]  /*4a60*/  IMAD.U32 R11, RZ, RZ, UR8 ;  /* 0x00000008ff0b7e24 */ /* 0x000fe2000f8e00ff */
[----:B------:R-:W-:Y:S01]  /*4a70*/  UPRMT UR8, UR37, 0x654, UR25 ;  /* 0x0000065425087896 */ /* 0x000fe20008000019 */
[----:B------:R-:W-:Y:S02]  /*4a80*/  IMAD.U32 R10, RZ, RZ, UR9 ;  /* 0x00000009ff0a7e24 */ /* 0x000fe4000f8e00ff */
[----:B------:R-:W-:Y:S01]  /*4a90*/  @!P4 IMAD.X R20, RZ, RZ, R33, P0 ;  /* 0x000000ffff14c224 */ /* 0x000fe200000e0621 */
[----:B------:R-:W-:Y:S02]  /*4aa0*/  @!P4 R2UR UR15, R11 ;  /* 0x000000000b0fc2ca */ /* 0x000fe400000e0000 */
[----:B------:R-:W-:Y:S11]  /*4ab0*/  @!P4 R2UR UR14, R10 ;  /* 0x000000000a0ec2ca */ /* 0x000ff600000e0000 */
[----:B------:R-:W-:Y:S02]  /*4ac0*/  @!UPT UIADD3 URZ, UPT, UPT, URZ, URZ, URZ ;  /* 0x000000fffffff290 */ /* 0x000fe4000fffe0ff */
[----:B------:R2:W-:Y:S01]  /*4ad0*/  @!UP1 UTMALDG.3D [UR24], [UR14], desc[UR10] ;  /* 0x00000a180e0095b4 */ /* 0x0005e20008011000 */
[----:B------:R2:W-:Y:S01]  /*4ae0*/  @!P4 SYNCS.ARRIVE.TRANS64.RED.A0TR RZ, [UR7+0x58], R0 ;  /* 0x00005800ffffc9a7 */ /* 0x0005e20008300407 */
[----:B------:R-:W-:Y:S01]  /*4af0*/  SYNCS.ARRIVE.TRANS64.RED.A1T0 RZ, [UR8], RZ ;  /* 0x000000ffffff79a7 */ /* 0x000fe20008100408 */
[----:B------:R-:W4:Y:S02]  /*4b00*/  SYNCS.PHASECHK.TRANS64.TRYWAIT P2, [UR7+0x80], R12 ;  /* 0x0000800cff0075a7 */ /* 0x000f240008041107 */
[----:B--2-4-:R-:W-:Y:S05]  /*4b10*/  @!P2 BRA `(.L_x_93) ;  /* 0x0000007000aca947 */ /* 0x014fea0003800000 */
.L_x_184:
[----:B------:R-:W2:Y:S01]  /*4b20*/  LDC.64 R14, c[0x0][0xb10] ;  /* 0x0002c400ff0e7b82 */ /* 0x000ea20000000a00 */
[----:B------:R-:W-:Y:S01]  /*4b30*/  @!P4 R2UR UR8, R20 ;  /* 0x000000001408c2ca */ /* 0x000fe200000e0000 */
[----:B------:R-:W-:Y:S01]  /*4b40*/  VOTEU.ALL UP1, P4 ;  /* 0x0000000000ff7886 */ /* 0x000fe20002020000 */
[----:B------:R-:W-:Y:S01]  /*4b50*/  @!P4 R2UR UR9, R21 ;  /* 0x000000001509c2ca */ /* 0x000fe200000e0000 */
[----:B------:R-:W-:Y:S01]  /*4b60*/  UMOV UR10, 0x0 ;  /* 0x00000000000a7882 */ /* 0x000fe20000000000 */
[----:B------:R-:W-:Y:S03]  /*4b70*/  UMOV UR11, 0x10000000 ;  /* 0x10000000000b7882 */ /* 0x000fe60000000000 */
[----:B------:R-:W4:Y:S01]  /*4b80*/  LDC.64 R10, c[0x0][0xb18] ;  /* 0x0002c600ff0a7b82 */ /* 0x000f220000000a00 */
[----:B------:R-:W-:Y:S01]  /*4b90*/  @!UP1 UIADD3 UR18, UPT, UPT, UR34, 0x80, URZ ;  /* 0x0000008022129890 */ /* 0x000fe2000fffe0ff */
[----:B------:R-:W-:Y:S01]  /*4ba0*/  @P3 SHF.R.U32.HI R28, RZ, 0x10, R25 ;  /* 0x00000010ff1c3819 */ /* 0x000fe20000011619 */
[----:B------:R-:W-:Y:S01]  /*4bb0*/  @!UP1 UIADD3 UR16, UPT, UPT, UR7, 0x8400, URZ ;  /* 0x0000840007109890 */ /* 0x000fe2000fffe0ff */
[----:B------:R-:W-:Y:S01]  /*4bc0*/  VIADD R30, R30, 0x1 ;  /* 0x000000011e1e7836 */ /* 0x000fe20000000000 */
[----:B------:R-:W-:Y:S03]  /*4bd0*/  VOTEU.ALL UP1, P4 ;  /* 0x0000000000ff7886 */ /* 0x000fe60002020000 */
[----:B------:R-:W5:Y:S01]  /*4be0*/  @!P1 LDC R0, c[0x0][0xb20] ;  /* 0x0002c800ff009b82 */ /* 0x000f620000000800 */
[----:B------:R-:W-:Y:S01]  /*4bf0*/  UMOV UR19, UR35 ;  /* 0x0000002300137c82 */ /* 0x000fe20008000000 */
[----:B------:R-:W-:Y:S01]  /*4c00*/  IMAD.U32 R21, RZ, RZ, UR8 ;  /* 0x00000008ff157e24 */ /* 0x000fe2000f8e00ff */
[----:B------:R-:W-:Y:S05]  /*4c10*/  UMOV UR20, UR36 ;  /* 0x0000002400147c82 */ /* 0x000fea0008000000 */
[----:B-1----:R-:W1:Y:S01]  /*4c20*/  @!P1 LDC R3, c[0x0][0xb0c] ;  /* 0x0002c300ff039b82 */ /* 0x002e620000000800 */
[----:B------:R-:W-:Y:S01]  /*4c30*/  IMAD.U32 R20, RZ, RZ, UR9 ;  /* 0x00000009ff147e24 */ /* 0x000fe2000f8e00ff */
[----:B------:R-:W-:Y:S01]  /*4c40*/  UPRMT UR8, UR37, 0x654, UR17 ;  /* 0x0000065425087896 */ /* 0x000fe20008000011 */
[----:B------:R-:W-:Y:S03]  /*4c50*/  @!P4 R2UR UR15, R21 ;  /* 0x00000000150fc2ca */ /* 0x000fe600000e0000 */
[----:B------:R-:W-:Y:S01]  /*4c60*/  @!P4 R2UR UR14, R20 ;  /* 0x00000000140ec2ca */ /* 0x000fe200000e0000 */
[----:B------:R-:W-:Y:S11]  /*4c70*/  @!P4 IMAD.MOV.U32 R20, RZ, RZ, 0x4000 ;  /* 0x00004000ff14c424 */ /* 0x000ff600078e00ff */
[----:B------:R-:W-:Y:S01]  /*4c80*/  @!UPT UIADD3 URZ, UPT, UPT, URZ, URZ, URZ ;  /* 0x000000fffffff290 */ /* 0x000fe2000fffe0ff */
[----:B------:R1:W-:Y:S01]  /*4c90*/  @!UP1 UTMALDG.3D [UR16], [UR14], desc[UR10] ;  /* 0x00000a100e0095b4 */ /* 0x0003e20008011000 */
[----:B------:R1:W-:Y:S02]  /*4ca0*/  @!P4 SYNCS.ARRIVE.TRANS64.RED.A0TR RZ, [UR7+0x60], R20 ;  /* 0x00006014ffffc9a7 */ /* 0x0003e40008300407 */
[----:B-1----:R-:W-:Y:S01]  /*4cb0*/  @!P1 ISETP.NE.AND P2, PT, R3, 0x1, PT ;  /* 0x000000010300980c */ /* 0x002fe20003f45270 */
[C---:B--2---:R-:W-:Y:S01]  /*4cc0*/  @!P1 IMAD.HI.U32 R14, R13.reuse, R14, RZ ;  /* 0x0000000e0d0e9227 */ /* 0x044fe200078e00ff */
[----:B----4-:R-:W-:Y:S03]  /*4cd0*/  @!P1 ISETP.NE.AND P0, PT, R10, 0x1, PT ;  /* 0x000000010a00980c */ /* 0x010fe60003f05270 */
[C---:B------:R-:W-:Y:S01]  /*4ce0*/  @!P1 IMAD.HI.U32 R11, R8.reuse, R11, RZ ;  /* 0x0000000b080b9227 */ /* 0x040fe200078e00ff */
[----:B------:R-:W-:Y:S04]  /*4cf0*/  @!P1 SHF.R.U32.HI R14, RZ, R15, R14 ;  /* 0x0000000fff0e9219 */ /* 0x000fe8000001160e */
[----:B-----5:R-:W-:Y:S01]  /*4d00*/  @!P1 SHF.R.U32.HI R9, RZ, R0, R11 ;  /* 0x00000000ff099219 */ /* 0x020fe2000001160b */
[----:B------:R-:W-:Y:S01]  /*4d10*/  SYNCS.ARRIVE.TRANS64.RED.A1T0 RZ, [UR8], RZ ;  /* 0x000000ffffff79a7 */ /* 0x000fe20008100408 */
[----:B------:R-:W-:Y:S02]  /*4d20*/  @!P1 SEL R14, R13, R14, !P2 ;  /* 0x0000000e0d0e9207 */ /* 0x000fe40005000000 */
[----:B------:R-:W-:Y:S01]  /*4d30*/  @!P1 SEL R9, R8, R9, !P0 ;  /* 0x0000000908099207 */ /* 0x000fe20004000000 */
[----:B------:R-:W1:Y:S04]  /*4d40*/  SYNCS.PHASECHK.TRANS64.TRYWAIT P5, [UR7+0x88], R12 ;  /* 0x0000880cff0075a7 */ /* 0x000e6800080a1107 */
[----:B------:R-:W-:Y:S02]  /*4d50*/  @!P1 IMAD.IADD R0, R9, 0x1, -R14 ;  /* 0x0000000109009824 */ /* 0x000fe400078e0a0e */
[----:B------:R-:W-:Y:S02]  /*4d60*/  @!P1 IMAD.IADD R9, R14, 0x1, -R9 ;  /* 0x000000010e099824 */ /* 0x000fe400078e0a09 */
[----:B------:R-:W-:Y:S02]  /*4d70*/  @!P1 IMAD R13, R0, R3, R13 ;  /* 0x00000003000d9224 */ /* 0x000fe400078e020d */
[----:B------:R-:W-:Y:S01]  /*4d80*/  @!P1 IMAD R8, R9, R10, R8 ;  /* 0x0000000a09089224 */ /* 0x000fe200078e0208 */
[----:B-1----:R-:W-:Y:S06]  /*4d90*/  @!P5 BRA `(.L_x_94) ;  /* 0x000000700024d947 */ /* 0x002fec0003800000 */
.L_x_186:
[----:B-1----:R-:W-:Y:S01]  /*4da0*/  @!P4 IADD3 R3, P0, PT, R32, 0x580, RZ ;  /* 0x000005802003c810 */ /* 0x002fe20007f1e0ff */
[----:B------:R-:W-:Y:S01]  /*4db0*/  VOTEU.ALL UP1, P4 ;  /* 0x0000000000ff7886 */ /* 0x000fe20002020000 */
[----:B------:R-:W-:Y:S01]  /*4dc0*/  UMOV UR18, 0x0 ;  /* 0x0000000000127882 */ /* 0x000fe20000000000 */
[----:B------:R-:W-:Y:S01]  /*4dd0*/  UMOV UR19, 0x10000000 ;  /* 0x1000000000137882 */ /* 0x000fe20000000000 */
[----:B------:R-:W-:Y:S01]  /*4de0*/  @!P4 R2UR UR9, R3 ;  /* 0x000000000309c2ca */ /* 0x000fe200000e0000 */
[----:B------:R-:W-:Y:S01]  /*4df0*/  @!P4 IMAD.X R0, RZ, RZ, R33, P0 ;  /* 0x000000ffff00c224 */ /* 0x000fe200000e0621 */
[----:B------:R-:W-:Y:S01]  /*4e00*/  @!UP1 UIADD3 UR10, UPT, UPT, UR34, 0xc0, URZ ;  /* 0x000000c0220a9890 */ /* 0x000fe2000fffe0ff */
[----:B------:R-:W-:Y:S01]  /*4e10*/  ISETP.NE.AND P0, PT, R30, 0x2, PT ;  /* 0x000000021e00780c */ /* 0x000fe20003f05270 */
[----:B------:R-:W-:Y:S01]  /*4e20*/  UMOV UR11, UR35 ;  /* 0x00000023000b7c82 */ /* 0x000fe20008000000 */
[----:B------:R-:W-:Y:S01]  /*4e30*/  UMOV UR12, UR36 ;  /* 0x00000024000c7c82 */ /* 0x000fe20008000000 */
[----:B------:R-:W-:Y:S01]  /*4e40*/  @!P4 R2UR UR8, R0 ;  /* 0x000000000008c2ca */ /* 0x000fe200000e0000 */
[----:B------:R-:W-:Y:S01]  /*4e50*/  IMAD.IADD R20, R8, 0x1, R158 ;  /* 0x0000000108147824 */ /* 0x000fe200078e029e */
[----:B------:R-:W-:Y:S01]  /*4e60*/  @P3 R2UR UR36, R28 ;  /* 0x000000001c2432ca */ /* 0x000fe200000e0000 */
[----:B------:R-:W-:Y:S01]  /*4e70*/  IMAD.IADD R21, R13, 0x1, R160 ;  /* 0x000000010d157824 */ /* 0x000fe200078e02a0 */
[----:B------:R-:W-:Y:S02]  /*4e80*/  SEL R0, RZ, 0x1, P0 ;  /* 0x00000001ff007807 */ /* 0x000fe40000000000 */
[----:B------:R-:W-:Y:S01]  /*4e90*/  LOP3.LUT R31, R31, 0x1, RZ, 0x3c, !PT ;  /* 0x000000011f1f7812 */ /* 0x000fe200078e3cff */
[----:B------:R-:W-:Y:S01]  /*4ea0*/  IMAD.U32 R10, RZ, RZ, UR9 ;  /* 0x00000009ff0a7e24 */ /* 0x000fe2000f8e00ff */
[----:B------:R-:W-:Y:S01]  /*4eb0*/  @!UP1 UIADD3 UR9, UPT, UPT, UR7, 0x68, URZ ;  /* 0x0000006807099890 */ /* 0x000fe2000fffe0ff */
[----:B------:R-:W-:Y:S02]  /*4ec0*/  LOP3.LUT R29, R29, R0, RZ, 0x3c, !PT ;  /* 0x000000001d1d7212 */ /* 0x000fe400078e3cff */
[----:B------:R-:W-:Y:S02]  /*4ed0*/  SEL R30, R30, RZ, P0 ;  /* 0x000000ff1e1e7207 */ /* 0x000fe40000000000 */
[----:B------:R-:W-:Y:S01]  /*4ee0*/  IMAD.U32 R11, RZ, RZ, UR8 ;  /* 0x00000008ff0b7e24 */ /* 0x000fe2000f8e00ff */
[----:B------:R-:W-:Y:S01]  /*4ef0*/  @!P4 R2UR UR14, R10 ;  /* 0x000000000a0ec2ca */ /* 0x000fe200000e0000 */
[----:B------:R-:W-:Y:S01]  /*4f00*/  @!UP1 UIADD3 UR8, UPT, UPT, UR7, 0xc400, URZ ;  /* 0x0000c40007089890 */ /* 0x000fe2000fffe0ff */
[----:B------:R-:W-:Y:S02]  /*4f10*/  VOTEU.ALL UP1, P4 ;  /* 0x0000000000ff7886 */ /* 0x000fe40002020000 */
[----:B------:R-:W-:Y:S11]  /*4f20*/  @!P4 R2UR UR15, R11 ;  /* 0x000000000b0fc2ca */ /* 0x000ff600000e0000 */
[----:B------:R-:W-:Y:S02]  /*4f30*/  @!UPT UIADD3 URZ, UPT, UPT, URZ, URZ, URZ ;  /* 0x000000fffffff290 */ /* 0x000fe4000fffe0ff */
[----:B------:R2:W-:Y:S01]  /*4f40*/  @!UP1 UTMALDG.3D [UR8], [UR14], desc[UR18] ;  /* 0x000012080e0095b4 */ /* 0x0005e20008011000 */
[----:B------:R2:W-:Y:S01]  /*4f50*/  @!P4 SYNCS.ARRIVE.TRANS64.RED.A0TR RZ, [UR7+0x68], R23 ;  /* 0x00006817ffffc9a7 */ /* 0x0005e20008300407 */
[----:B------:R-:W-:Y:S01]  /*4f60*/  UPLOP3.LUT UP1, UPT, UPT, UPT, UPT, 0x80, 0x8 ;  /* 0x000000000008789c */ /* 0x000fe20003f2f070 */
[----:B------:R-:W-:Y:S01]  /*4f70*/  SYNCS.ARRIVE.TRANS64.RED.A1T0 RZ, [UR13], RZ ;  /* 0x000000ffffff79a7 */ /* 0x000fe2000810040d */
[----:B------:R-:W-:Y:S09]  /*4f80*/  @P3 BRA `(.L_x_95) ;  /* 0xfffffff000943947 */ /* 0x000ff2000383ffff */
[----:B------:R-:W-:-:S04]  /*4f90*/  SHF.L.U32 R3, R31, 0x1f, RZ ;  /* 0x0000001f1f037819 */ /* 0x000fc800000006ff */
[----:B------:R-:W1:Y:S02]  /*4fa0*/  SYNCS.PHASECHK.TRANS64.TRYWAIT P0, [UR7+0x70], R3 ;  /* 0x00007003ff0075a7 */ /* 0x000e640008001107 */
[----:B-1----:R-:W-:Y:S05]  /*4fb0*/  @!P0 BRA `(.L_x_96) ;  /* 0x0000006c00b48947 */ /* 0x002fea0003800000 */
.L_x_188:
[----:B------:R-:W4:Y:S02]  /*4fc0*/  SYNCS.PHASECHK.TRANS64.TRYWAIT P0, [UR7+0x78], R3 ;  /* 0x00007803ff0075a7 */ /* 0x000f240008001107 */
[----:B----4-:R-:W-:Y:S05]  /*4fd0*/  @!P0 BRA `(.L_x_97) ;  /* 0x0000006c00c48947 */ /* 0x010fea0003800000 */
.L_x_190:
[----:B------:R-:W4:Y:S02]  /*4fe0*/  SYNCS.PHASECHK.TRANS64.TRYWAIT P0, [UR7+0x80], R3 ;  /* 0x00008003ff0075a7 */ /* 0x000f240008001107 */
[----:B----4-:R-:W-:Y:S05]  /*4ff0*/  @!P0 BRA `(.L_x_98) ;  /* 0x0000006c00d48947 */ /* 0x010fea0003800000 */
.L_x_192:
[----:B-1----:R-:W-:-:S07]  /*5000*/  MOV R0, UR7 ;  /* 0x0000000700007c02 */ /* 0x002fce0008000f00 */
.L_x_99:
[----:B-1----:R-:W-:-:S04]  /*5010*/  SHF.L.U32 R3, R31, 0x1f, RZ ;  /* 0x0000001f1f037819 */ /* 0x002fc800000006ff */
[----:B------:R1:W4:Y:S03]  /*5020*/  SYNCS.PHASECHK.TRANS64.TRYWAIT P0, [R0+URZ+0x88], R3 ;  /* 0x00008803000075a7 */ /* 0x00032600080011ff */
[----:B----4-:R-:W-:Y:S05]  /*5030*/  @!P0 NANOSLEEP.SYNCS 0x989680 ;  /* 0x009896800000895d */ /* 0x010fea0003900000 */
[----:B------:R-:W4:Y:S02]  /*5040*/  @!P0 SYNCS.PHASECHK.TRANS64 P0, [R0+URZ+0x88], R3 ;  /* 0x00008803000085a7 */ /* 0x000f2400080010ff */
[----:B--2-4-:R-:W-:Y:S05]  /*5050*/  @P0 EXIT ;  /* 0x000000000000094d */ /* 0x014fea0003800000 */
[----:B------:R-:W-:Y:S05]  /*5060*/  BRA `(.L_x_99) ;  /* 0xfffffffc00e87947 */ /* 0x000fea000383ffff */
.L_x_84:
[----:B------:R-:W-:-:S06]  /*5070*/  UISETP.GE.AND UP1, UPT, UR10, 0x4, UPT ;  /* 0x000000040a00788c */ /* 0x000fcc000bf26270 */
[----:B------:R-:W-:-:S13]  /*5080*/  PLOP3.LUT P0, PT, PT, PT, UP1, 0x80, 0x8 ;  /* 0x000000000008781c */ /* 0x000fda0003f0f018 */
[----:B------:R-:W-:Y:S05]  /*5090*/  @!P0 EXIT ;  /* 0x000000000000894d */ /* 0x000fea0003800000 */
[----:B------:R-:W-:Y:S01]  /*50a0*/  BAR.SYNC.DEFER_BLOCKING 0x6, 0xa0 ;  /* 0x0182800000007b1d */ /* 0x000fe20000010000 */
[C---:B------:R-:W-:Y:S01]  /*50b0*/  IMAD.SHL.U32 R3, R174.reuse, 0x40, RZ ;  /* 0x00000040ae037824 */ /* 0x040fe200078e00ff */
[C---:B------:R-:W-:Y:S01]  /*50c0*/  LOP3.LUT R165, R174.reuse, 0x1, RZ, 0xc0, !PT ;  /* 0x00000001aea57812 */ /* 0x040fe200078ec0ff */
[C---:B------:R-:W-:Y:S02]  /*50d0*/  IMAD.U32 R79, R174.reuse, 0x10000, RZ ;  /* 0x00010000ae4f7824 */ /* 0x040fe400078e00ff */
[----:B------:R-:W-:Y:S02]  /*50e0*/  HFMA2 R171, -RZ, RZ, 0, 5.9604644775390625e-08 ;  /* 0x00000001ffab7431 */ /* 0x000fe400000001ff */
[C---:B------:R-:W-:Y:S01]  /*50f0*/  IMAD.SHL.U32 R164, R174.reuse, 0x8, RZ ;  /* 0x00000008aea47824 */ /* 0x040fe200078e00ff */
[----:B------:R-:W-:Y:S01]  /*5100*/  UMOV UR46, 0x400 ;  /* 0x00000400002e7882 */ /* 0x000fe20000000000 */
[----:B------:R-:W1:Y:S01]  /*5110*/  LDC R163, c[0x0][0x370] ;  /* 0x0000dc00ffa37b82 */ /* 0x000e620000000800 */
[----:B------:R-:W-:Y:S01]  /*5120*/  ULEA UR46, UR37, UR46, 0x18 ;  /* 0x0000002e252e7291 */ /* 0x000fe2000f8ec0ff */
[----:B------:R-:W-:Y:S01]  /*5130*/  ISETP.NE.U32.AND P0, PT, R165, 0x1, PT ;  /* 0x00000001a500780c */ /* 0x000fe20003f05070 */
[----:B------:R-:W-:Y:S01]  /*5140*/  IMAD.MOV.U32 R173, RZ, RZ, 0x2 ;  /* 0x00000002ffad7424 */ /* 0x000fe200078e00ff */
[----:B------:R-:W-:Y:S01]  /*5150*/  LOP3.LUT R5, R3, 0x1c0, RZ, 0xc0, !PT ;  /* 0x000001c003057812 */ /* 0x000fe200078ec0ff */
[----:B------:R-:W-:Y:S01]  /*5160*/  UIADD3 UR4, UPT, UPT, UR46, 0x400, URZ ;  /* 0x000004002e047890 */ /* 0x000fe2000fffe0ff */
[----:B------:R-:W-:Y:S01]  /*5170*/  LOP3.LUT R79, R79, 0x600000, RZ, 0xc0, !PT ;  /* 0x006000004f4f7812 */ /* 0x000fe200078ec0ff */
[----:B------:R-:W-:Y:S01]  /*5180*/  IMAD.MOV.U32 R172, RZ, RZ, 0x4 ;  /* 0x00000004ffac7424 */ /* 0x000fe200078e00ff */
[----:B------:R-:W2:Y:S01]  /*5190*/  LDC R74, c[0x0][0xb0c] ;  /* 0x0002c300ff4a7b82 */ /* 0x000ea20000000800 */
[----:B------:R-:W-:Y:S01]  /*51a0*/  R2P PR, R174, 0x6 ;  /* 0x00000006ae007804 */ /* 0x000fe20000000000 */
[----:B------:R-:W-:Y:S01]  /*51b0*/  IMAD.MOV.U32 R76, RZ, RZ, RZ ;  /* 0x000000ffff4c7224 */ /* 0x000fe200078e00ff */
[----:B------:R-:W-:Y:S01]  /*51c0*/  LOP3.LUT R164, R5, 0x38, R164, 0xf8, !PT ;  /* 0x0000003805a47812 */ /* 0x000fe200078ef8a4 */
[----:B------:R-:W-:Y:S01]  /*51d0*/  IMAD.MOV.U32 R170, RZ, RZ, RZ ;  /* 0x000000ffffaa7224 */ /* 0x000fe200078e00ff */
[----:B------:R-:W-:Y:S01]  /*51e0*/  P2R R2, PR, RZ, 0x1 ;  /* 0x00000001ff027803 */ /* 0x000fe20000000000 */
[----:B------:R-:W-:Y:S01]  /*51f0*/  IMAD.MOV.U32 R177, RZ, RZ, RZ ;  /* 0x000000ffffb17224 */ /* 0x000fe200078e00ff */
[----:B------:R-:W-:Y:S01]  /*5200*/  LOP3.LUT R164, R164, 0x1e00, R3, 0xf8, !PT ;  /* 0x00001e00a4a47812 */ /* 0x000fe200078ef803 */
[----:B------:R-:W3:Y:S01]  /*5210*/  LDC R161, c[0x0][0xb20] ;  /* 0x0002c800ffa17b82 */ /* 0x000ee20000000800 */
[----:B------:R-:W4:Y:S01]  /*5220*/  LDS R0, [UR46+0x130] ;  /* 0x0001302eff007984 */ /* 0x000f220008000800 */
[----:B------:R-:W-:Y:S01]  /*5230*/  LOP3.LUT R174, R174, 0x60, RZ, 0xc0, !PT ;  /* 0x00000060aeae7812 */ /* 0x000fe200078ec0ff */
[----:B------:R-:W-:Y:S01]  /*5240*/  IMAD.U32 R167, RZ, RZ, UR4 ;  /* 0x00000004ffa77e24 */ /* 0x000fe2000f8e00ff */
[----:B------:R-:W-:Y:S01]  /*5250*/  MOV R169, RZ ;  /* 0x000000ff00a97202 */ /* 0x000fe20000000f00 */
[----:B------:R-:W1:Y:S01]  /*5260*/  LDCU.64 UR50, c[0x0][0x348] ;  /* 0x00006900ff3277ac */ /* 0x000e620008000a00 */
[----:B------:R-:W-:-:S02]  /*5270*/  SEL R173, R173, 0xfffffffe, !P1 ;  /* 0xfffffffeadad7807 */ /* 0x000fc40004800000 */
[----:B------:R-:W1:Y:S01]  /*5280*/  LDC R73, c[0x0][0xb30] ;  /* 0x0002cc00ff497b82 */ /* 0x000e620000000800 */
[----:B------:R-:W-:Y:S01]  /*5290*/  SEL R172, R172, 0xfffffffc, !P2 ;  /* 0xfffffffcacac7807 */ /* 0x000fe20005000000 */
[----:B------:R-:W1:Y:S01]  /*52a0*/  LDCU.64 UR38, c[0x0][0x888] ;  /* 0x00011100ff2677ac */ /* 0x000e620008000a00 */
[----:B------:R-:W-:Y:S01]  /*52b0*/  UMOV UR47, URZ ;  /* 0x000000ff002f7c82 */ /* 0x000fe20008000000 */
[----:B------:R-:W-:-:S04]  /*52c0*/  UMOV UR49, URZ ;  /* 0x000000ff00317c82 */ /* 0x000fc80008000000 */
[----:B------:R-:W1:Y:S08]  /*52d0*/  LDC.64 R156, c[0x0][0xb10] ;  /* 0x0002c400ff9c7b82 */ /* 0x000e700000000a00 */
[----:B------:R-:W1:Y:S08]  /*52e0*/  LDC.64 R70, c[0x0][0xb18] ;  /* 0x0002c600ff467b82 */ /* 0x000e700000000a00 */
[----:B------:R-:W1:Y:S08]  /*52f0*/  LDC.64 R152, c[0x0][0x888] ;  /* 0x00022200ff987b82 */ /* 0x000e700000000a00 */
[----:B------:R-:W1:Y:S01]  /*5300*/  LDC.64 R68, c[0x0][0xb28] ;  /* 0x0002ca00ff447b82 */ /* 0x000e620000000a00 */
[----:B----4-:R-:W-:-:S07]  /*5310*/  IMAD.IADD R79, R0, 0x1, R79 ;  /* 0x00000001004f7824 */ /* 0x010fce00078e024f */
[----:B------:R-:W4:Y:S08]  /*5320*/  LDC.64 R154, c[0x0][0x890] ;  /* 0x00022400ff9a7b82 */ /* 0x000f300000000a00 */
[----:B------:R-:W1:Y:S08]  /*5330*/  LDC.64 R150, c[0x0][0x8b0] ;  /* 0x00022c00ff967b82 */ /* 0x000e700000000a00 */
[----:B------:R-:W1:Y:S08]  /*5340*/  LDC.64 R148, c[0x0][0x8a8] ;  /* 0x00022a00ff947b82 */ /* 0x000e700000000a00 */
[----:B--23--:R-:W1:Y:S02]  /*5350*/  LDC R162, c[0x0][0x374] ;  /* 0x0000dd00ffa27b82 */ /* 0x00ce640000000800 */
.L_x_144:
[----:B------:R-:W-:Y:S02]  /*5360*/  LEA R0, R177, UR46, 0x3 ;  /* 0x0000002eb1007c11 */ /* 0x000fe4000f8e18ff */
[----:B------:R-:W-:Y:S02]  /*5370*/  SHF.L.U32 R3, R169, 0x1f, RZ ;  /* 0x0000001fa9037819 */ /* 0x000fe400000006ff */
[----:B-1----:R-:W-:Y:S02]  /*5380*/  LEA R16, R177, UR46, 0x4 ;  /* 0x0000002eb1107c11 */ /* 0x002fe4000f8e20ff */
[----:B------:R-:W2:Y:S02]  /*5390*/  SYNCS.PHASECHK.TRANS64.TRYWAIT P0, [R0+URZ+0xa0], R3 ;  /* 0x0000a003000075a7 */ /* 0x000ea400080011ff */
[----:B--2---:R-:W-:Y:S05]  /*53a0*/  @!P0 BRA `(.L_x_100) ;  /* 0x0000006c00008947 */ /* 0x004fea0003800000 */
.L_x_193:
[----:B------:R-:W3:Y:S01]  /*53b0*/  LDC.64 R12, c[0x0][0xb10] ;  /* 0x0002c400ff0c7b82 */ /* 0x000ee20000000a00 */
[----:B------:R-:W4:Y:S01]  /*53c0*/  LDS.128 R16, [R16+0x110] ;  /* 0x0001100010107984 */ /* 0x000f220000000c00 */
[----:B-1----:R-:W-:Y:S01]  /*53d0*/  ISETP.NE.AND P1, PT, R73, 0x1, PT ;  /* 0x000000014900780c */ /* 0x002fe20003f25270 */
[----:B--2---:R-:W-:Y:S01]  /*53e0*/  VIADD R0, R0, 0xb0 ;  /* 0x000000b000007836 */ /* 0x004fe20000000000 */
[----:B------:R-:W-:Y:S04]  /*53f0*/  ISETP.GE.AND P0, PT, R72, 0x1, PT ;  /* 0x000000014800780c */ /* 0x000fe80003f06270 */
[----:B------:R-:W1:Y:S01]  /*5400*/  LDC.64 R10, c[0x0][0xb18] ;  /* 0x0002c600ff0a7b82 */ /* 0x000e620000000a00 */
[----:B------:R-:W-:Y:S01]  /*5410*/  PRMT R0, RZ, 0x654, R0 ;  /* 0x00000654ff007816 */ /* 0x000fe20000000000 */
[----:B------:R-:W-:Y:S01]  /*5420*/  @!PT LDS RZ, [RZ] ;  /* 0x00000000fffff984 */ /* 0x000fe20000000800 */
[----:B------:R-:W-:Y:S01]  /*5430*/  @!PT LDS RZ, [RZ] ;  /* 0x00000000fffff984 */ /* 0x000fe20000000800 */
[----:B------:R-:W-:Y:S01]  /*5440*/  @!PT LDS RZ, [RZ] ;  /* 0x00000000fffff984 */ /* 0x000fe20000000800 */
[----:B------:R-:W-:Y:S01]  /*5450*/  @!PT LDS RZ, [RZ] ;  /* 0x00000000fffff984 */ /* 0x000fe20000000800 */
[----:B------:R2:W-:Y:S06]  /*5460*/  MEMBAR.ALL.CTA ;  /* 0x0000000000007992 */ /* 0x0005ec0000008000 */
[----:B--2---:R-:W2:Y:S01]  /*5470*/  FENCE.VIEW.ASYNC.S ;  /* 0x00000000000073c6 */ /* 0x004ea20000000000 */
[----:B------:R-:W1:Y:S08]  /*5480*/  @!P1 LDC R14, c[0x0][0xb20] ;  /* 0x0002c800ff0e9b82 */ /* 0x000e700000000800 */
[----:B------:R-:W1:Y:S01]  /*5490*/  @!P1 LDC R9, c[0x0][0xb0c] ;  /* 0x0002c300ff099b82 */ /* 0x000e620000000800 */
[----:B--2---:R2:W-:Y:S01]  /*54a0*/  SYNCS.ARRIVE.TRANS64.RED.A1T0 RZ, [R0+URZ], RZ ;  /* 0x000000ff00ff79a7 */ /* 0x0045e200081004ff */
[----:B----4-:R-:W-:Y:S04]  /*54b0*/  LOP3.LUT P4, RZ, R18, 0x1, RZ, 0xc0, !PT ;  /* 0x0000000112ff7812 */ /* 0x010fe8000788c0ff */
[----:B------:R-:W-:Y:S09]  /*54c0*/  P2R R175, PR, RZ, 0x10 ;  /* 0x00000010ffaf7803 */ /* 0x000ff20000000000 */
[----:B------:R-:W-:Y:S02]  /*54d0*/  @P4 MOV R77, R16 ;  /* 0x00000010004d4202 */ /* 0x000fe40000000f00 */
[----:B------:R-:W-:Y:S01]  /*54e0*/  @P4 LOP3.LUT R75, R17, 0xffff, RZ, 0xc0, !PT ;  /* 0x0000ffff114b4812 */ /* 0x000fe200078ec0ff */
[----:B--23--:R-:W-:Y:S06]  /*54f0*/  @!P0 BRA `(.L_x_101) ;  /* 0x0000000000a48947 */ /* 0x00cfec0003800000 */
[----:B------:R-:W-:Y:S01]  /*5500*/  IMAD.HI.U32 R24, R162, R71, RZ ;  /* 0x00000047a2187227 */ /* 0x000fe200078e00ff */
[----:B------:R-:W-:Y:S02]  /*5510*/  ISETP.NE.AND P0, PT, R70, 0x1, PT ;  /* 0x000000014600780c */ /* 0x000fe40003f05270 */
[----:B------:R-:W-:Y:S01]  /*5520*/  ISETP.NE.AND P2, PT, R72, 0x1, PT ;  /* 0x000000014800780c */ /* 0x000fe20003f45270 */
[-C--:B------:R-:W-:Y:S01]  /*5530*/  IMAD.HI.U32 R22, R163, R156.reuse, RZ ;  /* 0x0000009ca3167227 */ /* 0x080fe200078e00ff */
[----:B------:R-:W-:Y:S02]  /*5540*/  SHF.R.U32.HI R23, RZ, R161, R24 ;  /* 0x000000a1ff177219 */ /* 0x000fe40000011618 */
[----:B------:R-:W-:Y:S01]  /*5550*/  ISETP.NE.AND P3, PT, R74, 0x1, PT ;  /* 0x000000014a00780c */ /* 0x000fe20003f65270 */
[----:B------:R-:W-:Y:S01]  /*5560*/  IMAD.HI.U32 R28, R75, R71, RZ ;  /* 0x000000474b1c7227 */ /* 0x000fe200078e00ff */
[----:B------:R-:W-:Y:S02]  /*5570*/  SHF.R.U32.HI R22, RZ, R157, R22 ;  /* 0x0000009dff167219 */ /* 0x000fe40000011616 */
[----:B------:R-:W-:Y:S01]  /*5580*/  SEL R3, R162, R23, !P0 ;  /* 0x00000017a2037207 */ /* 0x000fe20004000000 */
[----:B------:R-:W-:Y:S01]  /*5590*/  IMAD.HI.U32 R26, R77, R156, RZ ;  /* 0x0000009c4d1a7227 */ /* 0x000fe200078e00ff */
[----:B------:R-:W-:Y:S03]  /*55a0*/  SEL R7, R163, R22, !P3 ;  /* 0x00000016a3077207 */ /* 0x000fe60005800000 */
[-C--:B------:R-:W-:Y:S01]  /*55b0*/  IMAD.HI.U32 R22, R3, R68.reuse, RZ ;  /* 0x0000004403167227 */ /* 0x080fe200078e00ff */
[----:B------:R-:W-:Y:S03]  /*55c0*/  SHF.R.U32.HI R26, RZ, R157, R26 ;  /* 0x0000009dff1a7219 */ /* 0x000fe6000001161a */
[----:B------:R-:W-:Y:S01]  /*55d0*/  IMAD.HI.U32 R24, R7, R68, RZ ;  /* 0x0000004407187227 */ /* 0x000fe200078e00ff */
[----:B------:R-:W-:Y:S02]  /*55e0*/  @P2 SHF.R.U32.HI R3, RZ, R69, R22 ;  /* 0x00000045ff032219 */ /* 0x000fe40000011616 */
[----:B------:R-:W-:Y:S02]  /*55f0*/  SHF.R.U32.HI R22, RZ, R161, R28 ;  /* 0x000000a1ff167219 */ /* 0x000fe4000001161c */
[----:B------:R-:W-:Y:S01]  /*5600*/  @P2 SHF.R.U32.HI R7, RZ, R69, R24 ;  /* 0x00000045ff072219 */ /* 0x000fe20000011618 */
[C---:B------:R-:W-:Y:S01]  /*5610*/  IMAD R2, R72.reuse, R3, RZ ;  /* 0x0000000348027224 */ /* 0x040fe200078e02ff */
[----:B------:R-:W-:Y:S02]  /*5620*/  SEL R5, R75, R22, !P0 ;  /* 0x000000164b057207 */ /* 0x000fe40004000000 */
[----:B------:R-:W-:Y:S01]  /*5630*/  SEL R3, R77, R26, !P3 ;  /* 0x0000001a4d037207 */ /* 0x000fe20005800000 */
[----:B------:R-:W-:Y:S01]  /*5640*/  IMAD R4, R72, R7, RZ ;  /* 0x0000000748047224 */ /* 0x000fe200078e02ff */
[C---:B------:R-:W-:Y:S01]  /*5650*/  ISETP.GE.AND P0, PT, R5.reuse, R2, PT ;  /* 0x000000020500720c */ /* 0x040fe20003f06270 */
[----:B------:R-:W-:Y:S03]  /*5660*/  IMAD.HI.U32 R6, R5, R68, RZ ;  /* 0x0000004405067227 */ /* 0x000fe600078e00ff */
[----:B------:R-:W-:Y:S01]  /*5670*/  ISETP.GE.OR P0, PT, R3, R4, P0 ;  /* 0x000000040300720c */ /* 0x000fe20000706670 */
[----:B------:R-:W-:Y:S01]  /*5680*/  IMAD.MOV R4, RZ, RZ, -R3 ;  /* 0x000000ffff047224 */ /* 0x000fe200078e0a03 */
[-C--:B------:R-:W-:Y:S03]  /*5690*/  SHF.R.U32.HI R6, RZ, R69.reuse, R6 ;  /* 0x00000045ff067219 */ /* 0x080fe60000011606 */
[----:B------:R-:W-:Y:S01]  /*56a0*/  IMAD R77, R74, R4, R77 ;  /* 0x000000044a4d7224 */ /* 0x000fe200078e024d */
[----:B------:R-:W-:Y:S05]  /*56b0*/  SEL R15, R5, R6, !P2 ;  /* 0x00000006050f7207 */ /* 0x000fea0005000000 */
[----:B------:R-:W-:Y:S02]  /*56c0*/  IMAD.MOV R6, RZ, RZ, -R15 ;  /* 0x000000ffff067224 */ /* 0x000fe400078e0a0f */
[C---:B------:R-:W-:Y:S04]  /*56d0*/  @!P0 IMAD.HI.U32 R2, R3.reuse, R68, RZ ;  /* 0x0000004403028227 */ /* 0x040fe800078e00ff */
[----:B------:R-:W-:Y:S01]  /*56e0*/  IMAD R6, R72, R6, R5 ;  /* 0x0000000648067224 */ /* 0x000fe200078e0205 */
[----:B------:R-:W-:Y:S04]  /*56f0*/  @!P0 SHF.R.U32.HI R2, RZ, R69, R2 ;  /* 0x00000045ff028219 */ /* 0x000fe80000011602 */
[----:B------:R-:W-:Y:S02]  /*5700*/  @!P0 SEL R0, R3, R2, !P2 ;  /* 0x0000000203008207 */ /* 0x000fe40005000000 */
[----:B------:R-:W-:Y:S02]  /*5710*/  IADD3 R2, PT, PT, -R5, RZ, RZ ;  /* 0x000000ff05027210 */ /* 0x000fe40007ffe1ff */
[----:B------:R-:W-:Y:S01]  /*5720*/  @!P0 IADD3 R8, PT, PT, R15, -R0, RZ ;  /* 0x800000000f088210 */ /* 0x000fe20007ffe0ff */
[----:B------:R-:W-:Y:S02]  /*5730*/  @!P0 IMAD R0, R7, R6, R0 ;  /* 0x0000000607008224 */ /* 0x000fe400078e0200 */
[----:B------:R-:W-:Y:S02]  /*5740*/  IMAD R75, R70, R2, R75 ;  /* 0x00000002464b7224 */ /* 0x000fe400078e024b */
[----:B------:R-:W-:Y:S02]  /*5750*/  @!P0 IMAD R5, R8, R72, R3 ;  /* 0x0000004808058224 */ /* 0x000fe400078e0203 */
[----:B------:R-:W-:Y:S04]  /*5760*/  @!P0 IMAD.MOV.U32 R3, RZ, RZ, R0 ;  /* 0x000000ffff038224 */ /* 0x000fe800078e0000 */
[----:B------:R-:W-:Y:S02]  /*5770*/  IMAD R77, R3, R74, R77 ;  /* 0x0000004a034d7224 */ /* 0x000fe400078e024d */
[----:B------:R-:W-:Y:S07]  /*5780*/  IMAD R75, R5, R70, R75 ;  /* 0x00000046054b7224 */ /* 0x000fee00078e024b */
.L_x_101:
[----:B-1----:R-:W-:Y:S01]  /*5790*/  @!P1 ISETP.NE.AND P0, PT, R10, 0x1, PT ;  /* 0x000000010a00980c */ /* 0x002fe20003f05270 */
[----:B------:R-:W-:Y:S01]  /*57a0*/  @!P1 IMAD.HI.U32 R3, R75, R11, RZ ;  /* 0x0000000b4b039227 */ /* 0x000fe200078e00ff */
[----:B------:R-:W-:Y:S01]  /*57b0*/  R2UR UR42, R21 ;  /* 0x00000000152a72ca */ /* 0x000fe200000e0000 */
[----:B------:R-:W-:Y:S01]  /*57c0*/  BSSY.RECONVERGENT B6, `(.L_x_102) ;  /* 0x0000031000067945 */ /* 0x000fe20003800200 */
[----:B------:R-:W-:Y:S01]  /*57d0*/  R2UR UR41, R20 ;  /* 0x00000000142972ca */ /* 0x000fe200000e0000 */
[----:B------:R-:W-:Y:S01]  /*57e0*/  @!P1 IMAD.HI.U32 R0, R77, R12, RZ ;  /* 0x0000000c4d009227 */ /* 0x000fe200078e00ff */
[----:B------:R-:W-:Y:S02]  /*57f0*/  @!P1 SHF.R.U32.HI R2, RZ, R14, R3 ;  /* 0x0000000eff029219 */ /* 0x000fe40000011603 */
[----:B------:R-:W-:Y:S01]  /*5800*/  @!P1 ISETP.NE.AND P2, PT, R9, 0x1, PT ;  /* 0x000000010900980c */ /* 0x000fe20003f45270 */
[----:B------:R-:W-:Y:S01]  /*5810*/  VIADD R177, R177, 0x1 ;  /* 0x00000001b1b17836 */ /* 0x000fe20000000000 */
[----:B------:R-:W-:Y:S02]  /*5820*/  @!P1 SEL R2, R75, R2, !P0 ;  /* 0x000000024b029207 */ /* 0x000fe40004000000 */
[----:B------:R-:W-:Y:S02]  /*5830*/  @!P1 SHF.R.U32.HI R0, RZ, R13, R0 ;  /* 0x0000000dff009219 */ /* 0x000fe40000011600 */
[----:B------:R-:W-:Y:S01]  /*5840*/  LOP3.LUT P0, RZ, R167, 0x3f0, RZ, 0xc0, !PT ;  /* 0x000003f0a7ff7812 */ /* 0x000fe2000780c0ff */
[----:B------:R-:W-:Y:S01]  /*5850*/  USHF.L.U32 UR42, UR42, 0x7, URZ ;  /* 0x000000072a2a7899 */ /* 0x000fe200080006ff */
[----:B------:R-:W-:Y:S01]  /*5860*/  @!P1 SEL R3, R77, R0, !P2 ;  /* 0x000000004d039207 */ /* 0x000fe20005000000 */
[----:B------:R-:W-:Y:S01]  /*5870*/  USHF.L.U32 UR41, UR41, 0x8, URZ ;  /* 0x0000000829297899 */ /* 0x000fe200080006ff */
[----:B------:R-:W-:Y:S03]  /*5880*/  @P4 SHF.R.U32.HI R168, RZ, 0x10, R17 ;  /* 0x00000010ffa84819 */ /* 0x000fe60000011611 */
[----:B------:R-:W-:Y:S02]  /*5890*/  @!P1 IMAD.IADD R0, R2, 0x1, -R3 ;  /* 0x0000000102009824 */ /* 0x000fe400078e0a03 */
[----:B------:R-:W-:Y:S02]  /*58a0*/  @!P1 IMAD.IADD R2, R3, 0x1, -R2 ;  /* 0x0000000103029824 */ /* 0x000fe400078e0a02 */
[----:B------:R-:W-:Y:S02]  /*58b0*/  @!P1 IMAD R77, R0, R9, R77 ;  /* 0x00000009004d9224 */ /* 0x000fe400078e024d */
[----:B------:R-:W-:Y:S01]  /*58c0*/  @!P1 IMAD R75, R2, R10, R75 ;  /* 0x0000000a024b9224 */ /* 0x000fe200078e024b */
[----:B------:R-:W-:Y:S06]  /*58d0*/  @!P0 BRA `(.L_x_103) ;  /* 0x00000000007c8947 */ /* 0x000fec0003800000 */
[----:B------:R-:W1:Y:S01]  /*58e0*/  LDCU.64 UR8, c[0x4][0x80] ;  /* 0x01001000ff0877ac */ /* 0x000e620008000a00 */
[----:B------:R-:W-:Y:S01]  /*58f0*/  MOV R2, 0x0 ;  /* 0x0000000000027802 */ /* 0x000fe20000000f00 */
[----:B------:R-:W-:Y:S02]  /*5900*/  HFMA2 R12, -RZ, RZ, 0, 5.9604644775390625e-08 ;  /* 0x00000001ff0c7431 */ /* 0x000fe400000001ff */
[----:B------:R-:W-:Y:S01]  /*5910*/  IMAD.MOV.U32 R8, RZ, RZ, 0x70 ;  /* 0x00000070ff087424 */ /* 0x000fe200078e00ff */
[----:B------:R2:W3:Y:S01]  /*5920*/  LDC.64 R14, c[0x4][R2] ;  /* 0x01000000020e7b82 */ /* 0x0004e20000000a00 */
[----:B------:R-:W4:Y:S01]  /*5930*/  LDCU.64 UR6, c[0x4][0x88] ;  /* 0x01001100ff0677ac */ /* 0x000f220008000a00 */
[----:B------:R-:W-:Y:S01]  /*5940*/  IMAD.MOV.U32 R13, RZ, RZ, RZ ;  /* 0x000000ffff0d7224 */ /* 0x000fe200078e00ff */
[----:B------:R-:W2:Y:S01]  /*5950*/  LDCU.64 UR4, c[0x4][0x8] ;  /* 0x01000100ff0477ac */ /* 0x000ea20008000a00 */
[----:B-1----:R-:W-:Y:S01]  /*5960*/  MOV R5, UR9 ;  /* 0x0000000900057c02 */ /* 0x002fe20008000f00 */
[----:B------:R-:W-:Y:S01]  /*5970*/  IMAD.U32 R4, RZ, RZ, UR8 ;  /* 0x00000008ff047e24 */ /* 0x000fe2000f8e00ff */
[----:B----4-:R-:W-:Y:S01]  /*5980*/  MOV R7, UR7 ;  /* 0x0000000700077c02 */ /* 0x010fe20008000f00 */
[----:B------:R-:W-:Y:S01]  /*5990*/  IMAD.U32 R6, RZ, RZ, UR6 ;  /* 0x00000006ff067e24 */ /* 0x000fe2000f8e00ff */
[----:B--2---:R-:W-:Y:S01]  /*59a0*/  MOV R11, UR5 ;  /* 0x00000005000b7c02 */ /* 0x004fe20008000f00 */
[----:B------:R-:W-:Y:S02]  /*59b0*/  IMAD.U32 R10, RZ, RZ, UR4 ;  /* 0x00000004ff0a7e24 */ /* 0x000fe4000f8e00ff */
[----:B------:R-:W-:Y:S07]  /*59c0*/  LEPC R20, `(.L_x_104) ;  /* 0x000000001014794e */ /* 0x000fee0000000000 */
[----:B---3-5:R-:W-:Y:S05]  /*59d0*/  CALL.ABS.NOINC R14 ;  /* 0x000000000e007343 */ /* 0x028fea0003c00000 */
.L_x_104:
[----:B------:R-:W1:Y:S01]  /*59e0*/  LDCU.64 UR8, c[0x4][0x80] ;  /* 0x01001000ff0877ac */ /* 0x000e620008000a00 */
[----:B------:R-:W2:Y:S01]  /*59f0*/  LDC.64 R2, c[0x4][R2] ;  /* 0x0100000002027b82 */ /* 0x000ea20000000a00 */
[----:B------:R-:W-:Y:S02]  /*5a00*/  HFMA2 R12, -RZ, RZ, 0, 5.9604644775390625e-08 ;  /* 0x00000001ff0c7431 */ /* 0x000fe400000001ff */
[----:B------:R-:W-:Y:S02]  /*5a10*/  IMAD.MOV.U32 R8, RZ, RZ, 0x70 ;  /* 0x00000070ff087424 */ /* 0x000fe400078e00ff */
[----:B------:R-:W-:Y:S01]  /*5a20*/  IMAD.MOV.U32 R13, RZ, RZ, RZ ;  /* 0x000000ffff0d7224 */ /* 0x000fe200078e00ff */
[----:B------:R-:W3:Y:S01]  /*5a30*/  LDCU.64 UR6, c[0x4][0x88] ;  /* 0x01001100ff0677ac */ /* 0x000ee20008000a00 */
[----:B------:R-:W4:Y:S01]  /*5a40*/  LDCU.64 UR4, c[0x4][0x8] ;  /* 0x01000100ff0477ac */ /* 0x000f220008000a00 */
[----:B-1----:R-:W-:Y:S02]  /*5a50*/  MOV R4, UR8 ;  /* 0x0000000800047c02 */ /* 0x002fe40008000f00 */
[----:B------:R-:W-:Y:S02]  /*5a60*/  MOV R5, UR9 ;  /* 0x0000000900057c02 */ /* 0x000fe40008000f00 */
[----:B---3--:R-:W-:Y:S01]  /*5a70*/  MOV R7, UR7 ;  /* 0x0000000700077c02 */ /* 0x008fe20008000f00 */
[----:B------:R-:W-:Y:S01]  /*5a80*/  IMAD.U32 R6, RZ, RZ, UR6 ;  /* 0x00000006ff067e24 */ /* 0x000fe2000f8e00ff */
[----:B----4-:R-:W-:Y:S01]  /*5a90*/  MOV R11, UR5 ;  /* 0x00000005000b7c02 */ /* 0x010fe20008000f00 */
[----:B------:R-:W-:Y:S02]  /*5aa0*/  IMAD.U32 R10, RZ, RZ, UR4 ;  /* 0x00000004ff0a7e24 */ /* 0x000fe4000f8e00ff */
[----:B------:R-:W-:Y:S07]  /*5ab0*/  LEPC R20, `(.L_x_103) ;  /* 0x000000001014794e */ /* 0x000fee0000000000 */
[----:B--2---:R-:W-:Y:S05]  /*5ac0*/  CALL.ABS.NOINC R2 ;  /* 0x0000000002007343 */ /* 0x004fea0003c00000 */
.L_x_103:
[----:B------:R-:W-:Y:S05]  /*5ad0*/  BSYNC.RECONVERGENT B6 ;  /* 0x0000000000067941 */ /* 0x000fea0003800200 */
.L_x_102:
[----:B------:R-:W-:Y:S02]  /*5ae0*/  ISETP.NE.U32.AND P3, PT, R154, RZ, PT ;  /* 0x000000ff9a00720c */ /* 0x000fe40003f65070 */
[----:B------:R-:W-:Y:S02]  /*5af0*/  ISETP.NE.U32.AND P1, PT, R150, RZ, PT ;  /* 0x000000ff9600720c */ /* 0x000fe40003f25070 */
[----:B------:R-:W-:Y:S02]  /*5b00*/  ISETP.NE.AND.EX P3, PT, R155, RZ, PT, P3 ;  /* 0x000000ff9b00720c */ /* 0x000fe40003f65330 */
[----:B------:R-:W-:Y:S02]  /*5b10*/  PLOP3.LUT P0, PT, PT, PT, PT, 0x8, 0x80 ;  /* 0x000000000080781c */ /* 0x000fe40003f0e170 */
[----:B------:R-:W-:Y:S02]  /*5b20*/  ISETP.NE.AND.EX P1, PT, R151, RZ, PT, P1 ;  /* 0x000000ff9700720c */ /* 0x000fe40003f25310 */
[----:B------:R-:W-:Y:S02]  /*5b30*/  P2R R180, PR, RZ, 0x1 ;  /* 0x00000001ffb47803 */ /* 0x000fe40000000000 */
[----:B------:R-:W-:Y:S05]  /*5b40*/  LOP3.LUT R171, R171, 0x1, RZ, 0x3c, !PT ;  /* 0x00000001abab7812 */ /* 0x000fea00078e3cff */
[----:B------:R-:W-:Y:S05]  /*5b50*/  @!P3 BRA `(.L_x_105) ;  /* 0x00000000002cb947 */ /* 0x000fea0003800000 */
[----:B------:R-:W-:Y:S01]  /*5b60*/  ISETP.NE.U32.AND P0, PT, R152, RZ, PT ;  /* 0x000000ff9800720c */ /* 0x000fe20003f05070 */
[----:B------:R-:W-:Y:S03]  /*5b70*/  IMAD.MOV.U32 R159, RZ, RZ, 0x1 ;  /* 0x00000001ff9f7424 */ /* 0x000fe600078e00ff */
[----:B------:R-:W-:Y:S11]  /*5b80*/  ISETP.NE.AND.EX P0, PT, R153, RZ, PT, P0 ;  /* 0x000000ff9900720c */ /* 0x000ff60003f05300 */
[----:B------:R-:W-:Y:S02]  /*5b90*/  @!UPT UIADD3 URZ, UPT, UPT, URZ, URZ, URZ ;  /* 0x000000fffffff290 */ /* 0x000fe4000fffe0ff */
[----:B------:R-:W1:Y:S01]  /*5ba0*/  @P0 LDC.64 R2, c[0x0][0x888] ;  /* 0x00022200ff020b82 */ /* 0x000e620000000a00 */
[----:B------:R-:W-:Y:S04]  /*5bb0*/  @P0 IMAD R0, R154, UR36, RZ ;  /* 0x000000249a000c24 */ /* 0x000fe8000f8e02ff */
[----:B-1----:R-:W-:Y:S04]  /*5bc0*/  @P0 IMAD.WIDE R2, R0, 0x4, R2 ;  /* 0x0000000400020825 */ /* 0x002fe800078e0202 */
[----:B------:R-:W-:Y:S01]  /*5bd0*/  HFMA2 R0, -RZ, RZ, 0, 5.9604644775390625e-08 ;  /* 0x00000001ff007431 */ /* 0x000fe200000001ff */
[----:B-----5:R1:W5:Y:S04]  /*5be0*/  @P0 LDG.E R81, desc[UR44][R2.64] ;  /* 0x0000002c02510981 */ /* 0x020368000c1e1900 */
[----:B------:R-:W-:Y:S01]  /*5bf0*/  @!P0 PRMT R159, R0, 0x7610, R159 ;  /* 0x00007610009f8816 */ /* 0x000fe2000000009f */
[----:B-1----:R-:W2:Y:S06]  /*5c00*/  @!P0 LDC R81, c[0x0][0x880] ;  /* 0x00022000ff518b82 */ /* 0x002eac0000000800 */
.L_x_105:
[----:B------:R-:W-:Y:S05]  /*5c10*/  @!P1 BRA `(.L_x_106) ;  /* 0x0000000000209947 */ /* 0x000fea0003800000 */
[----:B------:R-:W-:Y:S04]  /*5c20*/  ISETP.NE.U32.AND P0, PT, R148, RZ, PT ;  /* 0x000000ff9400720c */ /* 0x000fe80003f05070 */
[----:B------:R-:W-:Y:S11]  /*5c30*/  ISETP.NE.AND.EX P0, PT, R149, RZ, PT, P0 ;  /* 0x000000ff9500720c */ /* 0x000ff60003f05300 */
[----:B------:R-:W-:Y:S02]  /*5c40*/  @!UPT UIADD3 URZ, UPT, UPT, URZ, URZ, URZ ;  /* 0x000000fffffff290 */ /* 0x000fe4000fffe0ff */
[----:B------:R-:W1:Y:S01]  /*5c50*/  @P0 LDC.64 R2, c[0x0][0x8a8] ;  /* 0x00022a00ff020b82 */ /* 0x000e620000000a00 */
[----:B------:R-:W-:Y:S04]  /*5c60*/  @P0 IMAD R0, R150, UR36, RZ ;  /* 0x0000002496000c24 */ /* 0x000fe8000f8e02ff */
[----:B-1----:R-:W-:Y:S05]  /*5c70*/  @P0 IMAD.WIDE R2, R0, 0x4, R2 ;  /* 0x0000000400020825 */ /* 0x002fea00078e0202 */
[----:B-----5:R1:W5:Y:S02]  /*5c80*/  @P0 LDG.E R78, desc[UR44][R2.64] ;  /* 0x0000002c024e0981 */ /* 0x020364000c1e1900 */
[----:B-1----:R-:W3:Y:S02]  /*5c90*/  @!P0 LDC R78, c[0x0][0x8a0] ;  /* 0x00022800ff4e8b82 */ /* 0x002ee40000000800 */
.L_x_106:
[----:B------:R-:W-:Y:S01]  /*5ca0*/  UISETP.NE.AND UP0, UPT, UR48, URZ, UPT ;  /* 0x000000ff3000728c */ /* 0x000fe2000bf05270 */
[----:B------:R-:W-:Y:S08]  /*5cb0*/  ISETP.NE.AND P5, PT, R180, RZ, PT ;  /* 0x000000ffb400720c */ /* 0x000ff00003fa5270 */
[----:B------:R-:W-:Y:S05]  /*5cc0*/  BRA.U !UP0, `(.L_x_107) ;  /* 0x0000000108407547 */ /* 0x000fea000b800000 */
[----:B------:R-:W-:Y:S02]  /*5cd0*/  ISETP.NE.U32.AND P0, PT, R154, RZ, PT ;  /* 0x000000ff9a00720c */ /* 0x000fe40003f05070 */
[----:B------:R-:W-:Y:S02]  /*5ce0*/  PLOP3.LUT P1, PT, PT, PT, PT, 0x80, 0x8 ;  /* 0x000000000008781c */ /* 0x000fe40003f2f070 */
[----:B------:R-:W-:Y:S11]  /*5cf0*/  ISETP.NE.AND.EX P0, PT, R155, RZ, PT, P0 ;  /* 0x000000ff9b00720c */ /* 0x000ff60003f05300 */
[----:B------:R-:W-:Y:S02]  /*5d00*/  @!UPT UIADD3 URZ, UPT, UPT, URZ, URZ, URZ ;  /* 0x000000fffffff290 */ /* 0x000fe4000fffe0ff */
[----:B------:R-:W-:Y:S01]  /*5d10*/  @P0 LOP3.LUT P2, RZ, R159, 0xff, RZ, 0xc0, !PT ;  /* 0x000000ff9fff0812 */ /* 0x000fe2000784c0ff */
[----:B------:R-:W1:Y:S01]  /*5d20*/  @P0 LDC.64 R2, c[0x0][0x888] ;  /* 0x00022200ff020b82 */ /* 0x000e620000000a00 */
[C---:B--2--5:R-:W-:Y:S02]  /*5d30*/  @!P0 FSETP.EQ.AND P5, PT, R81.reuse, RZ, PT ;  /* 0x000000ff5100820b */ /* 0x064fe40003fa2000 */
[----:B------:R-:W-:Y:S02]  /*5d40*/  @P0 PLOP3.LUT P1, PT, P2, PT, PT, 0x80, 0x8 ;  /* 0x000000000008081c */ /* 0x000fe4000172f070 */
[----:B------:R-:W-:Y:S04]  /*5d50*/  @P0 FSETP.NEU.AND P2, PT, R81, RZ, PT ;  /* 0x000000ff5100020b */ /* 0x000fe80003f4d000 */
[----:B------:R-:W-:Y:S02]  /*5d60*/  @P0 SEL R0, RZ, 0xffffffff, P2 ;  /* 0xffffffffff000807 */ /* 0x000fe40001000000 */
[----:B-1----:R-:W-:Y:S04]  /*5d70*/  @P0 ISETP.NE.U32.AND P4, PT, R2, RZ, PT ;  /* 0x000000ff0200020c */ /* 0x002fe80003f85070 */
[----:B------:R-:W-:Y:S04]  /*5d80*/  @P0 ISETP.NE.AND.EX P4, PT, R3, RZ, PT, P4 ;  /* 0x000000ff0300020c */ /* 0x000fe80003f85340 */
[----:B------:R-:W-:Y:S04]  /*5d90*/  @!P1 SEL R0, RZ, 0xffffffff, P4 ;  /* 0xffffffffff009807 */ /* 0x000fe80002000000 */
[----:B------:R-:W-:Y:S04]  /*5da0*/  @P0 LOP3.LUT R0, R0, 0x1, RZ, 0xc0, !PT ;  /* 0x0000000100000812 */ /* 0x000fe800078ec0ff */
[----:B------:R-:W-:Y:S04]  /*5db0*/  @P0 ISETP.EQ.U32.AND P5, PT, R0, 0x1, PT ;  /* 0x000000010000080c */ /* 0x000fe80003fa2070 */
[----:B------:R-:W-:Y:S09]  /*5dc0*/  P2R R180, PR, RZ, 0x20 ;  /* 0x00000020ffb47803 */ /* 0x000ff20000000000 */
.L_x_107:
[----:B------:R-:W-:Y:S01]  /*5dd0*/  @!P5 SHF.L.U32 R4, R171, 0x1f, RZ ;  /* 0x0000001fab04d819 */ /* 0x000fe200000006ff */
[----:B------:R-:W-:Y:S01]  /*5de0*/  IMAD.SHL.U32 R182, R164, 0x2, RZ ;  /* 0x00000002a4b67824 */ /* 0x000fe200078e00ff */
[----:B------:R-:W-:Y:S01]  /*5df0*/  LEA R183, R76, UR46, 0x3 ;  /* 0x0000002e4cb77c11 */ /* 0x000fe2000f8e18ff */
[----:B------:R-:W-:Y:S01]  /*5e00*/  IMAD.SHL.U32 R100, R172, 0x10, RZ ;  /* 0x00000010ac647824 */ /* 0x000fe200078e00ff */
[----:B------:R-:W1:Y:S01]  /*5e10*/  @!P5 SYNCS.PHASECHK.TRANS64.TRYWAIT P1, [UR46+0x50], R4 ;  /* 0x00005004ff00d5a7 */ /* 0x000e62000802112e */
[----:B------:R-:W-:Y:S01]  /*5e20*/  SHF.L.U32 R0, R170, 0x1f, RZ ;  /* 0x0000001faa007819 */ /* 0x000fe200000006ff */
[----:B------:R-:W-:Y:S01]  /*5e30*/  VIADD R109, R182, UR46 ;  /* 0x0000002eb66d7c36 */ /* 0x000fe20008000000 */
[----:B------:R-:W-:Y:S01]  /*5e40*/  ISETP.NE.U32.AND P2, PT, RZ, UR38, PT ;  /* 0x00000026ff007c0c */ /* 0x000fe2000bf45070 */
[----:B------:R-:W-:Y:S01]  /*5e50*/  IMAD.SHL.U32 R102, R173, 0x10, RZ ;  /* 0x00000010ad667824 */ /* 0x000fe200078e00ff */
[----:B------:R-:W-:Y:S01]  /*5e60*/  BSSY B1, `(.L_x_108) ;  /* 0x000004b000017945 */ /* 0x000fe20003800000 */
[----:B------:R-:W-:Y:S01]  /*5e70*/  IMAD.IADD R179, R109, 0x1, R100 ;  /* 0x000000016db37824 */ /* 0x000fe200078e0264 */
[----:B------:R-:W-:Y:S01]  /*5e80*/  ISETP.NE.AND.EX P2, PT, RZ, UR39, PT, P2 ;  /* 0x00000027ff007c0c */ /* 0x000fe2000bf45320 */
[----:B------:R-:W-:Y:S01]  /*5e90*/  IMAD.MOV.U32 R101, RZ, RZ, 0x1 ;  /* 0x00000001ff657424 */ /* 0x000fe200078e00ff */
[----:B------:R-:W-:Y:S01]  /*5ea0*/  CS2R R146, SRZ ;  /* 0x0000000000927805 */ /* 0x000fe2000001ff00 */
[----:B------:R-:W-:Y:S01]  /*5eb0*/  IMAD R80, R76, 0x100, R79 ;  /* 0x000001004c507824 */ /* 0x000fe200078e024f */
[----:B------:R-:W-:Y:S01]  /*5ec0*/  SEL R3, RZ, 0xffffffff, P2 ;  /* 0xffffffffff037807 */ /* 0x000fe20001000000 */
[----:B------:R-:W-:Y:S01]  /*5ed0*/  IMAD.MOV.U32 R87, RZ, RZ, RZ ;  /* 0x000000ffff577224 */ /* 0x000fe200078e00ff */
[----:B--2--5:R-:W-:Y:S02]  /*5ee0*/  FSETP.NEU.AND P2, PT, R81, RZ, PT ;  /* 0x000000ff5100720b */ /* 0x024fe40003f4d000 */
[----:B------:R-:W-:Y:S02]  /*5ef0*/  CS2R R144, SRZ ;  /* 0x0000000000907805 */ /* 0x000fe4000001ff00 */
[----:B------:R-:W-:Y:S01]  /*5f00*/  CS2R R138, SRZ ;  /* 0x00000000008a7805 */ /* 0x000fe2000001ff00 */
[----:B------:R2:W4:Y:S01]  /*5f10*/  SYNCS.PHASECHK.TRANS64.TRYWAIT P0, [R183+URZ+0xc0], R0 ;  /* 0x0000c000b70075a7 */ /* 0x00052200080011ff */
[----:B------:R-:W-:Y:S02]  /*5f20*/  SEL R2, RZ, 0xffffffff, P2 ;  /* 0xffffffffff027807 */ /* 0x000fe40001000000 */
[----:B------:R-:W-:Y:S02]  /*5f30*/  CS2R R136, SRZ ;  /* 0x0000000000887805 */ /* 0x000fe4000001ff00 */
[----:B------:R-:W-:Y:S02]  /*5f40*/  LOP3.LUT P2, R176, R159, 0xff, RZ, 0xc0, !PT ;  /* 0x000000ff9fb07812 */ /* 0x000fe4000784c0ff */
[----:B------:R-:W-:Y:S02]  /*5f50*/  CS2R R130, SRZ ;  /* 0x0000000000827805 */ /* 0x000fe4000001ff00 */
[----:B------:R-:W-:Y:S02]  /*5f60*/  CS2R R128, SRZ ;  /* 0x0000000000807805 */ /* 0x000fe4000001ff00 */
[----:B------:R-:W-:Y:S02]  /*5f70*/  CS2R R122, SRZ ;  /* 0x00000000007a7805 */ /* 0x000fe4000001ff00 */
[----:B------:R-:W-:Y:S02]  /*5f80*/  @P3 SEL R2, R3, R2, !P2 ;  /* 0x0000000203023207 */ /* 0x000fe40005000000 */
[----:B------:R-:W-:Y:S02]  /*5f90*/  CS2R R120, SRZ ;  /* 0x0000000000787805 */ /* 0x000fe4000001ff00 */
[----:B------:R-:W-:Y:S02]  /*5fa0*/  CS2R R114, SRZ ;  /* 0x0000000000727805 */ /* 0x000fe4000001ff00 */
[----:B------:R-:W-:Y:S02]  /*5fb0*/  CS2R R112, SRZ ;  /* 0x0000000000707805 */ /* 0x000fe4000001ff00 */
[----:B------:R-:W-:Y:S02]  /*5fc0*/  LOP3.LUT R2, R2, 0x1, RZ, 0xc0, !PT ;  /* 0x0000000102027812 */ /* 0x000fe400078ec0ff */
[----:B------:R-:W-:Y:S02]  /*5fd0*/  CS2R R106, SRZ ;  /* 0x00000000006a7805 */ /* 0x000fe4000001ff00 */
[----:B------:R-:W-:Y:S02]  /*5fe0*/  CS2R R104, SRZ ;  /* 0x0000000000687805 */ /* 0x000fe4000001ff00 */
[----:B------:R-:W-:Y:S02]  /*5ff0*/  CS2R R98, SRZ ;  /* 0x0000000000627805 */ /* 0x000fe4000001ff00 */
[----:B------:R-:W-:Y:S02]  /*6000*/  ISETP.NE.U32.AND P4, PT, R2, 0x1, PT ;  /* 0x000000010200780c */ /* 0x000fe40003f85070 */
[----:B------:R-:W-:Y:S02]  /*6010*/  CS2R R96, SRZ ;  /* 0x0000000000607805 */ /* 0x000fe4000001ff00 */
[----:B------:R-:W-:Y:S02]  /*6020*/  CS2R R90, SRZ ;  /* 0x00000000005a7805 */ /* 0x000fe4000001ff00 */
[----:B------:R-:W-:Y:S02]  /*6030*/  CS2R R88, SRZ ;  /* 0x0000000000587805 */ /* 0x000fe4000001ff00 */
[----:B------:R-:W-:Y:S01]  /*6040*/  P2R R103, PR, RZ, 0x10 ;  /* 0x00000010ff677803 */ /* 0x000fe20000000000 */
[----:B------:R-:W-:Y:S02]  /*6050*/  IMAD.IADD R181, R109, 0x1, R102 ;  /* 0x000000016db57824 */ /* 0x000fe400078e0266 */
[----:B------:R-:W-:Y:S01]  /*6060*/  IMAD.IADD R178, R102, 0x1, R179 ;  /* 0x0000000166b27824 */ /* 0x000fe200078e02b3 */
[----:B-1----:R-:W-:Y:S01]  /*6070*/  @!P5 SEL R101, RZ, 0x1, !P1 ;  /* 0x00000001ff65d807 */ /* 0x002fe20004800000 */
[----:B--2---:R-:W-:Y:S06]  /*6080*/  @P5 BRA `(.L_x_109) ;  /* 0x0000000000a05947 */ /* 0x004fec0003800000 */
[----:B------:R-:W-:Y:S01]  /*6090*/  @P4 IMAD.MOV.U32 R2, RZ, RZ, -0x10 ;  /* 0xfffffff0ff024424 */ /* 0x000fe200078e00ff */
[----:B------:R-:W-:Y:S01]  /*60a0*/  ISETP.NE.AND P1, PT, R101, RZ, PT ;  /* 0x000000ff6500720c */ /* 0x000fe20003f25270 */
[----:B------:R-:W-:Y:S01]  /*60b0*/  BSSY B0, `(.L_x_110) ;  /* 0x0000010000007945 */ /* 0x000fe20003800000 */
[----:B------:R-:W-:Y:S02]  /*60c0*/  ISETP.NE.U32.AND P5, PT, R165, 0x1, PT ;  /* 0x00000001a500780c */ /* 0x000fe40003fa5070 */
[----:B------:R-:W-:Y:S02]  /*60d0*/  CS2R R98, SRZ ;  /* 0x0000000000627805 */ /* 0x000fe4000001ff00 */
[----:B------:R-:W-:Y:S02]  /*60e0*/  CS2R R96, SRZ ;  /* 0x0000000000607805 */ /* 0x000fe4000001ff00 */
[----:B------:R-:W-:Y:S02]  /*60f0*/  CS2R R114, SRZ ;  /* 0x0000000000727805 */ /* 0x000fe4000001ff00 */
[----:B------:R-:W-:Y:S02]  /*6100*/  @P4 SEL R2, R2, 0x10, !P5 ;  /* 0x0000001002024807 */ /* 0x000fe40006800000 */
[----:B------:R-:W-:Y:S02]  /*6110*/  CS2R R112, SRZ ;  /* 0x0000000000707805 */ /* 0x000fe4000001ff00 */
[----:B------:R-:W-:Y:S02]  /*6120*/  CS2R R130, SRZ ;  /* 0x0000000000827805 */ /* 0x000fe4000001ff00 */
[----:B------:R-:W-:Y:S01]  /*6130*/  CS2R R128, SRZ ;  /* 0x0000000000807805 */ /* 0x000fe2000001ff00 */
[----:B------:R-:W-:Y:S02]  /*6140*/  @P4 IMAD.IADD R7, R109, 0x1, R2 ;  /* 0x000000016d074824 */ /* 0x000fe400078e0202 */
[C---:B------:R-:W-:Y:S02]  /*6150*/  @P4 IMAD.IADD R6, R2.reuse, 0x1, R181 ;  /* 0x0000000102064824 */ /* 0x040fe400078e02b5 */
[----:B------:R-:W-:Y:S01]  /*6160*/  @P4 IMAD.IADD R5, R2, 0x1, R179 ;  /* 0x0000000102054824 */ /* 0x000fe200078e02b3 */
[----:B------:R-:W-:Y:S06]  /*6170*/  @P1 BRA `(.L_x_111) ;  /* 0x00000000000c1947 */ /* 0x000fec0003800000 */
[----:B------:R-:W-:Y:S04]  /*6180*/  SHF.L.U32 R4, R171, 0x1f, RZ ;  /* 0x0000001fab047819 */ /* 0x000fe800000006ff */
[----:B------:R-:W1:Y:S02]  /*6190*/  SYNCS.PHASECHK.TRANS64.TRYWAIT P1, [UR46+0x50], R4 ;  /* 0x00005004ff0075a7 */ /* 0x000e64000802112e */
[----:B-1----:R-:W-:Y:S05]  /*61a0*/  @!P1 BRA `(.L_x_112) ;  /* 0x0000005c00949947 */ /* 0x002fea0003800000 */
.L_x_111:
[----:B------:R-:W-:Y:S05]  /*61b0*/  BSYNC B0 ;  /* 0x0000000000007941 */ /* 0x000fea0003800000 */
.L_x_110:
[----:B------:R-:W-:Y:S01]  /*61c0*/  ISETP.NE.AND P1, PT, R103, RZ, PT ;  /* 0x000000ff6700720c */ /* 0x000fe20003f25270 */
[----:B------:R-:W-:Y:S01]  /*61d0*/  IMAD.MOV.U32 R147, RZ, RZ, RZ ;  /* 0x000000ffff937224 */ /* 0x000fe200078e00ff */
[----:B------:R-:W-:Y:S02]  /*61e0*/  CS2R R144, SRZ ;  /* 0x0000000000907805 */ /* 0x000fe4000001ff00 */
[----:B------:R-:W-:Y:S02]  /*61f0*/  CS2R R90, SRZ ;  /* 0x00000000005a7805 */ /* 0x000fe4000001ff00 */
[----:B------:R-:W-:Y:S02]  /*6200*/  CS2R R88, SRZ ;  /* 0x0000000000587805 */ /* 0x000fe4000001ff00 */
[----:B------:R-:W-:Y:S02]  /*6210*/  CS2R R106, SRZ ;  /* 0x00000000006a7805 */ /* 0x000fe4000001ff00 */
[----:B------:R-:W-:Y:S02]  /*6220*/  CS2R R104, SRZ ;  /* 0x0000000000687805 */ /* 0x000fe4000001ff00 */
[----:B------:R-:W-:Y:S02]  /*6230*/  CS2R R122, SRZ ;  /* 0x00000000007a7805 */ /* 0x000fe4000001ff00 */
[----:B------:R-:W-:Y:S02]  /*6240*/  CS2R R120, SRZ ;  /* 0x0000000000787805 */ /* 0x000fe4000001ff00 */
[----:B------:R-:W-:Y:S02]  /*6250*/  CS2R R138, SRZ ;  /* 0x00000000008a7805 */ /* 0x000fe4000001ff00 */
[----:B------:R-:W-:Y:S01]  /*6260*/  CS2R R136, SRZ ;  /* 0x0000000000887805 */ /* 0x000fe2000001ff00 */
[----:B------:R-:W-:Y:S01]  /*6270*/  IMAD.MOV.U32 R87, RZ, RZ, 0x1 ;  /* 0x00000001ff577424 */ /* 0x000fe200078e00ff */
[----:B------:R2:W1:Y:S01]  /*6280*/  @P1 LDS.128 R96, [R7+0x400] ;  /* 0x0004000007601984 */ /* 0x0004620000000c00 */
[----:B------:R-:W-:Y:S03]  /*6290*/  @P1 IMAD.IADD R2, R2, 0x1, R178 ;  /* 0x0000000102021824 */ /* 0x000fe600078e02b2 */
[----:B------:R2:W1:Y:S04]  /*62a0*/  @P1 LDS.128 R112, [R6+0x400] ;  /* 0x0004000006701984 */ /* 0x0004680000000c00 */
[----:B------:R2:W1:Y:S04]  /*62b0*/  @P1 LDS.128 R128, [R5+0x400] ;  /* 0x0004000005801984 */ /* 0x0004680000000c00 */
[----:B------:R2:W1:Y:S04]  /*62c0*/  @P1 LDS.128 R144, [R2+0x400] ;  /* 0x0004000002901984 */ /* 0x0004680000000c00 */
[----:B------:R2:W1:Y:S04]  /*62d0*/  @P1 LDS.128 R88, [R182+UR46+0x400] ;  /* 0x0004002eb6581984 */ /* 0x0004680008000c00 */
[----:B------:R2:W1:Y:S04]  /*62e0*/  @P1 LDS.128 R104, [R181+0x400] ;  /* 0x00040000b5681984 */ /* 0x0004680000000c00 */
[----:B------:R2:W1:Y:S04]  /*62f0*/  @P1 LDS.128 R120, [R179+0x400] ;  /* 0x00040000b3781984 */ /* 0x0004680000000c00 */
[----:B------:R2:W1:Y:S02]  /*6300*/  @P1 LDS.128 R136, [R178+0x400] ;  /* 0x00040000b2881984 */ /* 0x0004640000000c00 */
.L_x_109:
[----:B------:R-:W-:Y:S05]  /*6310*/  BSYNC B1 ;  /* 0x0000000000017941 */ /* 0x000fea0003800000 */
.L_x_108:
[----:B-1----:R-:W-:Y:S04]  /*6320*/  SHF.R.U32.HI R3, RZ, 0x15, R80 ;  /* 0x00000015ff037819 */ /* 0x002fe80000011650 */
[----:B------:R-:W-:Y:S01]  /*6330*/  LOP3.LUT P1, RZ, R3, 0x3, R166, 0x48, !PT ;  /* 0x0000000303ff7812 */ /* 0x000fe200078248a6 */
[----:B------:R-:W-:Y:S01]  /*6340*/  @!UPT UIADD3 URZ, UPT, UPT, URZ, URZ, URZ ;  /* 0x000000fffffff290 */ /* 0x000fe2000fffe0ff */
[----:B----4-:R-:W-:Y:S11]  /*6350*/  @P0 BRA `(.L_x_113) ;  /* 0x0000000000080947 */ /* 0x010ff60003800000 */
[----:B------:R-:W1:Y:S02]  /*6360*/  SYNCS.PHASECHK.TRANS64.TRYWAIT P0, [R183+URZ+0xc0], R0 ;  /* 0x0000c000b70075a7 */ /* 0x000e6400080011ff */
[----:B-1----:R-:W-:Y:S05]  /*6370*/  @!P0 BRA `(.L_x_114) ;  /* 0x0000005c00388947 */ /* 0x002fea0003800000 */
.L_x_113:
[----:B------:R-:W-:Y:S05]  /*6380*/  @!P1 BRA `(.L_x_115) ;  /* 0x0000000000409947 */ /* 0x000fea0003800000 */
[----:B------:R-:W4:Y:S01]  /*6390*/  LDCU.64 UR8, c[0x4][0x70] ;  /* 0x01000e00ff0877ac */ /* 0x000f220008000a00 */
[----:B------:R-:W-:Y:S01]  /*63a0*/  MOV R3, 0x0 ;  /* 0x0000000000037802 */ /* 0x000fe20000000f00 */
[----:B------:R-:W-:Y:S02]  /*63b0*/  HFMA2 R12, -RZ, RZ, 0, 5.9604644775390625e-08 ;  /* 0x00000001ff0c7431 */ /* 0x000fe400000001ff */
[----:B------:R-:W-:Y:S02]  /*63c0*/  IMAD.MOV.U32 R8, RZ, RZ, 0x192 ;  /* 0x00000192ff087424 */ /* 0x000fe400078e00ff */
[----:B------:R-:W-:Y:S01]  /*63d0*/  IMAD.MOV.U32 R13, RZ, RZ, RZ ;  /* 0x000000ffff0d7224 */ /* 0x000fe200078e00ff */
[----:B------:R-:W5:Y:S01]  /*63e0*/  LDCU.64 UR6, c[0x4][0x78] ;  /* 0x01000f00ff0677ac */ /* 0x000f620008000a00 */
[----:B--2---:R-:W2:Y:S01]  /*63f0*/  LDC.64 R2, c[0x4][R3] ;  /* 0x0100000003027b82 */ /* 0x004ea20000000a00 */
[----:B------:R-:W1:Y:S01]  /*6400*/  LDCU.64 UR4, c[0x4][0x10] ;  /* 0x01000200ff0477ac */ /* 0x000e620008000a00 */
[----:B----4-:R-:W-:Y:S01]  /*6410*/  MOV R5, UR9 ;  /* 0x0000000900057c02 */ /* 0x010fe20008000f00 */
[----:B------:R-:W-:Y:S01]  /*6420*/  IMAD.U32 R4, RZ, RZ, UR8 ;  /* 0x00000008ff047e24 */ /* 0x000fe2000f8e00ff */
[----:B-----5:R-:W-:Y:S01]  /*6430*/  MOV R7, UR7 ;  /* 0x0000000700077c02 */ /* 0x020fe20008000f00 */
[----:B------:R-:W-:Y:S01]  /*6440*/  IMAD.U32 R6, RZ, RZ, UR6 ;  /* 0x00000006ff067e24 */ /* 0x000fe2000f8e00ff */
[----:B-1----:R-:W-:Y:S01]  /*6450*/  MOV R11, UR5 ;  /* 0x00000005000b7c02 */ /* 0x002fe20008000f00 */
[----:B------:R-:W-:Y:S02]  /*6460*/  IMAD.U32 R10, RZ, RZ, UR4 ;  /* 0x00000004ff0a7e24 */ /* 0x000fe4000f8e00ff */
[----:B------:R-:W-:Y:S07]  /*6470*/  LEPC R20, `(.L_x_115) ;  /* 0x000000001014794e */ /* 0x000fee0000000000 */
[----:B--23--:R-:W-:Y:S05]  /*6480*/  CALL.ABS.NOINC R2 ;  /* 0x0000000002007343 */ /* 0x00cfea0003c00000 */
.L_x_115:
[----:B------:R-:W-:Y:S05]  /*6490*/  WARPSYNC.ALL ;  /* 0x0000000000007948 */ /* 0x000fea0003800000 */
[----:B------:R-:W-:Y:S01]  /*64a0*/  R2UR UR4, R80 ;  /* 0x00000000500472ca */ /* 0x000fe200000e0000 */
[--C-:B------:R-:W-:Y:S01]  /*64b0*/  HADD2.F32 R82, -RZ, R88.reuse.H0_H0 ;  /* 0x20000058ff527230 */ /* 0x100fe20000004100 */
[----:B------:R-:W-:Y:S01]  /*64c0*/  MOV R108, 0xfffffff0 ;  /* 0xfffffff0006c7802 */ /* 0x000fe20000000f00 */
[----:B------:R-:W-:Y:S01]  /*64d0*/  HADD2.F32 R83, -RZ, R88.H1_H1 ;  /* 0x30000058ff537230 */ /* 0x000fe20000004100 */
[----:B------:R-:W-:Y:S01]  /*64e0*/  ISETP.NE.U32.AND P6, PT, R165, 0x1, PT ;  /* 0x00000001a500780c */ /* 0x000fe20003fc5070 */
[----:B------:R-:W-:Y:S01]  /*64f0*/  HADD2.F32 R84, -RZ, R89.H1_H1 ;  /* 0x30000059ff547230 */ /* 0x000fe20000004100 */
[----:B------:R-:W-:Y:S01]  /*6500*/  ISETP.NE.AND P0, PT, R174, RZ, PT ;  /* 0x000000ffae00720c */ /* 0x000fe20003f05270 */
[--C-:B------:R-:W-:Y:S01]  /*6510*/  HADD2.F32 R85, -RZ, R107.reuse.H0_H0 ;  /* 0x2000006bff557230 */ /* 0x100fe20000004100 */
[----:B------:R-:W-:Y:S01]  /*6520*/  SEL R108, R108, 0x10, !P6 ;  /* 0x000000106c6c7807 */ /* 0x000fe20007000000 */
[----:B------:R-:W-:Y:S01]  /*6530*/  HADD2.F32 R86, -RZ, R107.H1_H1 ;  /* 0x3000006bff567230 */ /* 0x000fe20000004100 */
[----:B------:R-:W-:Y:S02]  /*6540*/  BSSY.RECONVERGENT B0, `(.L_x_116) ;  /* 0x00000fb000007945 */ /* 0x000fe40003800200 */
[----:B------:R-:W-:Y:S01]  /*6550*/  IADD3 R184, PT, PT, R109, R108, RZ ;  /* 0x0000006c6db87210 */ /* 0x000fe20007ffe0ff */
[----:B--2---:R-:W1:Y:S01]  /*6560*/  LDTM.x64 R4, tmem[UR4] ;  /* 0x00000004000479ee */ /* 0x004e620008340000 */
[C---:B------:R-:W-:Y:S02]  /*6570*/  IADD3 R185, PT, PT, R108.reuse, R181, RZ ;  /* 0x000000b56cb97210 */ /* 0x040fe40007ffe0ff */
[C---:B------:R-:W-:Y:S02]  /*6580*/  IADD3 R187, PT, PT, R108.reuse, R179, RZ ;  /* 0x000000b36cbb7210 */ /* 0x040fe40007ffe0ff */
[----:B------:R-:W-:Y:S01]  /*6590*/  IADD3 R186, PT, PT, R108, R178, RZ ;  /* 0x000000b26cba7210 */ /* 0x000fe20007ffe0ff */
[C---:B-1-3--:R-:W-:Y:S01]  /*65a0*/  FMUL R0, R78.reuse, R4 ;  /* 0x000000044e007220 */ /* 0x04afe20000400000 */
[C---:B------:R-:W-:Y:S01]  /*65b0*/  FMUL R2, R78.reuse, R5 ;  /* 0x000000054e027220 */ /* 0x040fe20000400000 */
[C---:B------:R-:W-:Y:S01]  /*65c0*/  FMUL R3, R78.reuse, R6 ;  /* 0x000000064e037220 */ /* 0x040fe20000400000 */
[C---:B------:R-:W-:Y:S01]  /*65d0*/  FMUL R7, R78.reuse, R7 ;  /* 0x000000074e077220 */ /* 0x040fe20000400000 */
[C---:B------:R-:W-:Y:S01]  /*65e0*/  FFMA R0, R81.reuse, R82, R0 ;  /* 0x0000005251007223 */ /* 0x040fe20000000000 */
[----:B------:R-:W-:Y:S02]  /*65f0*/  HADD2.F32 R82, -RZ, R89.H0_H0 ;  /* 0x20000059ff527230 */ /* 0x000fe40000004100 */
[C---:B------:R-:W-:Y:S01]  /*6600*/  FFMA R2, R81.reuse, R83, R2 ;  /* 0x0000005351027223 */ /* 0x040fe20000000002 */
[--C-:B------:R-:W-:Y:S02]  /*6610*/  HADD2.F32 R83, -RZ, R90.reuse.H0_H0 ;  /* 0x2000005aff537230 */ /* 0x100fe40000004100 */
[C---:B------:R-:W-:Y:S01]  /*6620*/  FMUL R4, R78.reuse, R8 ;  /* 0x000000084e047220 */ /* 0x040fe20000400000 */
[----:B------:R-:W-:Y:S01]  /*6630*/  FMUL R5, R78, R9 ;  /* 0x000000094e057220 */ /* 0x000fe20000400000 */
[C---:B------:R-:W-:Y:S01]  /*6640*/  FFMA R3, R81.reuse, R82, R3 ;  /* 0x0000005251037223 */ /* 0x040fe20000000003 */
[----:B------:R-:W-:Y:S01]  /*6650*/  HADD2.F32 R82, -RZ, R90.H1_H1 ;  /* 0x3000005aff527230 */ /* 0x000fe20000004100 */
[----:B------:R-:W-:Y:S01]  /*6660*/  F2FP.RELU.F16.F32.PACK_AB R92, R2, R0 ;  /* 0x00000000025c723e */ /* 0x000fe200000008ff */
[C---:B------:R-:W-:Y:S01]  /*6670*/  FFMA R7, R81.reuse, R84, R7 ;  /* 0x0000005451077223 */ /* 0x040fe20000000007 */
[C---:B------:R-:W-:Y:S01]  /*6680*/  FFMA R4, R81.reuse, R83, R4 ;  /* 0x0000005351047223 */ /* 0x040fe20000000004 */
[--C-:B------:R-:W-:Y:S02]  /*6690*/  HADD2.F32 R83, -RZ, R91.reuse.H0_H0 ;  /* 0x2000005bff537230 */ /* 0x100fe40000004100 */
[----:B------:R-:W-:Y:S01]  /*66a0*/  FFMA R5, R81, R82, R5 ;  /* 0x0000005251057223 */ /* 0x000fe20000000005 */
[C---:B------:R-:W-:Y:S01]  /*66b0*/  FMUL R6, R78.reuse, R10 ;  /* 0x0000000a4e067220 */ /* 0x040fe20000400000 */
[----:B------:R-:W-:Y:S01]  /*66c0*/  HADD2.F32 R82, -RZ, R91.H1_H1 ;  /* 0x3000005bff527230 */ /* 0x000fe20000004100 */
[----:B------:R-:W-:Y:S01]  /*66d0*/  F2FP.RELU.F16.F32.PACK_AB R93, R7, R3 ;  /* 0x00000003075d723e */ /* 0x000fe200000008ff */
[C---:B------:R-:W-:Y:S01]  /*66e0*/  FMUL R11, R78.reuse, R11 ;  /* 0x0000000b4e0b7220 */ /* 0x040fe20000400000 */
[----:B------:R-:W-:Y:S01]  /*66f0*/  F2FP.RELU.F16.F32.PACK_AB R94, R5, R4 ;  /* 0x00000004055e723e */ /* 0x000fe200000008ff */
[C---:B------:R-:W-:Y:S01]  /*6700*/  FFMA R6, R81.reuse, R83, R6 ;  /* 0x0000005351067223 */ /* 0x040fe20000000006 */
[C---:B------:R-:W-:Y:S01]  /*6710*/  FMUL R8, R78.reuse, R12 ;  /* 0x0000000c4e087220 */ /* 0x040fe20000400000 */
[----:B------:R-:W-:Y:S01]  /*6720*/  FFMA R11, R81, R82, R11 ;  /* 0x00000052510b7223 */ /* 0x000fe2000000000b */
[--C-:B------:R-:W-:Y:S02]  /*6730*/  HADD2.F32 R82, -RZ, R96.reuse.H0_H0 ;  /* 0x20000060ff527230 */ /* 0x100fe40000004100 */
[C---:B------:R-:W-:Y:S01]  /*6740*/  FMUL R9, R78.reuse, R13 ;  /* 0x0000000d4e097220 */ /* 0x040fe20000400000 */
[----:B------:R-:W-:Y:S02]  /*6750*/  HADD2.F32 R84, -RZ, R96.H1_H1 ;  /* 0x30000060ff547230 */ /* 0x000fe40000004100 */
[C---:B------:R-:W-:Y:S01]  /*6760*/  FMUL R10, R78.reuse, R14 ;  /* 0x0000000e4e0a7220 */ /* 0x040fe20000400000 */
[--C-:B------:R-:W-:Y:S01]  /*6770*/  HADD2.F32 R83, -RZ, R97.reuse.H0_H0 ;  /* 0x20000061ff537230 */ /* 0x100fe20000004100 */
[----:B------:R-:W-:Y:S01]  /*6780*/  F2FP.RELU.F16.F32.PACK_AB R95, R11, R6 ;  /* 0x000000060b5f723e */ /* 0x000fe200000008ff */
[C---:B------:R-:W-:Y:S01]  /*6790*/  FFMA R8, R81.reuse, R82, R8 ;  /* 0x0000005251087223 */ /* 0x040fe20000000008 */
[----:B------:R-:W-:Y:S02]  /*67a0*/  HADD2.F32 R82, -RZ, R97.H1_H1 ;  /* 0x30000061ff527230 */ /* 0x000fe40000004100 */
[C---:B------:R-:W-:Y:S01]  /*67b0*/  FFMA R9, R81.reuse, R84, R9 ;  /* 0x0000005451097223 */ /* 0x040fe20000000009 */
[----:B------:R-:W-:Y:S01]  /*67c0*/  FFMA R10, R81, R83, R10 ;  /* 0x00000053510a7223 */ /* 0x000fe2000000000a */
[----:B------:R1:W-:Y:S01]  /*67d0*/  STS.128 [R182+UR46+0x400], R92 ;  /* 0x0004005cb6007988 */ /* 0x0003e20008000c2e */
[C---:B------:R-:W-:Y:S01]  /*67e0*/  FMUL R15, R78.reuse, R15 ;  /* 0x0000000f4e0f7220 */ /* 0x040fe20000400000 */
[--C-:B------:R-:W-:Y:S01]  /*67f0*/  HADD2.F32 R83, -RZ, R98.reuse.H0_H0 ;  /* 0x20000062ff537230 */ /* 0x100fe20000004100 */
[----:B------:R-:W-:Y:S01]  /*6800*/  F2FP.RELU.F16.F32.PACK_AB R116, R9, R8 ;  /* 0x000000080974723e */ /* 0x000fe200000008ff */
[----:B------:R-:W-:Y:S02]  /*6810*/  HADD2.F32 R84, -RZ, R98.H1_H1 ;  /* 0x30000062ff547230 */ /* 0x000fe40000004100 */
[----:B------:R-:W-:Y:S01]  /*6820*/  FFMA R15, R81, R82, R15 ;  /* 0x00000052510f7223 */ /* 0x000fe2000000000f */
[C---:B------:R-:W-:Y:S01]  /*6830*/  FMUL R12, R78.reuse, R16 ;  /* 0x000000104e0c7220 */ /* 0x040fe20000400000 */
[C---:B------:R-:W-:Y:S01]  /*6840*/  FMUL R13, R78.reuse, R17 ;  /* 0x000000114e0d7220 */ /* 0x040fe20000400000 */
[--C-:B------:R-:W-:Y:S02]  /*6850*/  HADD2.F32 R82, -RZ, R99.reuse.H0_H0 ;  /* 0x20000063ff527230 */ /* 0x100fe40000004100 */
[C---:B------:R-:W-:Y:S01]  /*6860*/  FMUL R14, R78.reuse, R18 ;  /* 0x000000124e0e7220 */ /* 0x040fe20000400000 */
[----:B------:R-:W-:Y:S01]  /*6870*/  F2FP.RELU.F16.F32.PACK_AB R117, R15, R10 ;  /* 0x0000000a0f75723e */ /* 0x000fe200000008ff */
[C---:B------:R-:W-:Y:S01]  /*6880*/  FFMA R12, R81.reuse, R83, R12 ;  /* 0x00000053510c7223 */ /* 0x040fe2000000000c */
[C---:B------:R-:W-:Y:S01]  /*6890*/  FFMA R13, R81.reuse, R84, R13 ;  /* 0x00000054510d7223 */ /* 0x040fe2000000000d */
[----:B------:R-:W-:Y:S01]  /*68a0*/  FFMA R14, R81, R82, R14 ;  /* 0x00000052510e7223 */ /* 0x000fe2000000000e */
[----:B------:R-:W-:Y:S02]  /*68b0*/  HADD2.F32 R84, -RZ, R99.H1_H1 ;  /* 0x30000063ff547230 */ /* 0x000fe40000004100 */
[C---:B------:R-:W-:Y:S01]  /*68c0*/  FMUL R19, R78.reuse, R19 ;  /* 0x000000134e137220 */ /* 0x040fe20000400000 */
[--C-:B------:R-:W-:Y:S01]  /*68d0*/  HADD2.F32 R82, -RZ, R104.reuse.H0_H0 ;  /* 0x20000068ff527230 */ /* 0x100fe20000004100 */
[----:B------:R-:W-:Y:S01]  /*68e0*/  F2FP.RELU.F16.F32.PACK_AB R118, R13, R12 ;  /* 0x0000000c0d76723e */ /* 0x000fe200000008ff */
[C---:B------:R-:W-:Y:S01]  /*68f0*/  FMUL R16, R78.reuse, R20 ;  /* 0x000000144e107220 */ /* 0x040fe20000400000 */
[C---:B------:R-:W-:Y:S01]  /*6900*/  FFMA R19, R81.reuse, R84, R19 ;  /* 0x0000005451137223 */ /* 0x040fe20000000013 */
[----:B------:R-:W-:Y:S02]  /*6910*/  HADD2.F32 R84, -RZ, R104.H1_H1 ;  /* 0x30000068ff547230 */ /* 0x000fe40000004100 */
[C---:B------:R-:W-:Y:S01]  /*6920*/  FMUL R17, R78.reuse, R21 ;  /* 0x000000154e117220 */ /* 0x040fe20000400000 */
[----:B------:R-:W-:Y:S01]  /*6930*/  FFMA R16, R81, R82, R16 ;  /* 0x0000005251107223 */ /* 0x000fe20000000010 */
[--C-:B------:R-:W-:Y:S01]  /*6940*/  HADD2.F32 R82, -RZ, R105.reuse.H0_H0 ;  /* 0x20000069ff527230 */ /* 0x100fe20000004100 */
[----:B------:R-:W-:Y:S01]  /*6950*/  F2FP.RELU.F16.F32.PACK_AB R119, R19, R14 ;  /* 0x0000000e1377723e */ /* 0x000fe200000008ff */
[----:B------:R-:W-:Y:S01]  /*6960*/  FFMA R17, R81, R84, R17 ;  /* 0x0000005451117223 */ /* 0x000fe20000000011 */
[C---:B------:R-:W-:Y:S01]  /*6970*/  FMUL R18, R78.reuse, R22 ;  /* 0x000000164e127220 */ /* 0x040fe20000400000 */
[C---:B------:R-:W-:Y:S01]  /*6980*/  FMUL R23, R78.reuse, R23 ;  /* 0x000000174e177220 */ /* 0x040fe20000400000 */
[--C-:B------:R-:W-:Y:S01]  /*6990*/  HADD2.F32 R83, -RZ, R106.reuse.H0_H0 ;  /* 0x2000006aff537230 */ /* 0x100fe20000004100 */
[----:B------:R2:W-:Y:S01]  /*69a0*/  STS.128 [R184+0x400], R116 ;  /* 0x00040074b8007388 */ /* 0x0005e20000000c00 */
[----:B------:R-:W-:Y:S01]  /*69b0*/  F2FP.RELU.F16.F32.PACK_AB R124, R17, R16 ;  /* 0x00000010117c723e */ /* 0x000fe200000008ff */
[C---:B------:R-:W-:Y:S01]  /*69c0*/  FFMA R18, R81.reuse, R82, R18 ;  /* 0x0000005251127223 */ /* 0x040fe20000000012 */
[----:B------:R-:W-:Y:S02]  /*69d0*/  HADD2.F32 R82, -RZ, R105.H1_H1 ;  /* 0x30000069ff527230 */ /* 0x000fe40000004100 */
[C---:B------:R-:W-:Y:S01]  /*69e0*/  FMUL R20, R78.reuse, R24 ;  /* 0x000000184e147220 */ /* 0x040fe20000400000 */
[----:B------:R-:W-:Y:S02]  /*69f0*/  HADD2.F32 R84, -RZ, R106.H1_H1 ;  /* 0x3000006aff547230 */ /* 0x000fe40000004100 */
[C---:B------:R-:W-:Y:S01]  /*6a00*/  FMUL R21, R78.reuse, R25 ;  /* 0x000000194e157220 */ /* 0x040fe20000400000 */
[C---:B------:R-:W-:Y:S01]  /*6a10*/  FMUL R22, R78.reuse, R26 ;  /* 0x0000001a4e167220 */ /* 0x040fe20000400000 */
[C---:B------:R-:W-:Y:S01]  /*6a20*/  FFMA R23, R81.reuse, R82, R23 ;  /* 0x0000005251177223 */ /* 0x040fe20000000017 */
[C---:B------:R-:W-:Y:S01]  /*6a30*/  FFMA R20, R81.reuse, R83, R20 ;  /* 0x0000005351147223 */ /* 0x040fe20000000014 */
[C---:B------:R-:W-:Y:S01]  /*6a40*/  FFMA R21, R81.reuse, R84, R21 ;  /* 0x0000005451157223 */ /* 0x040fe20000000015 */
[----:B------:R-:W-:Y:S01]  /*6a50*/  FFMA R22, R81, R85, R22 ;  /* 0x0000005551167223 */ /* 0x000fe20000000016 */
[C---:B------:R-:W-:Y:S01]  /*6a60*/  FMUL R27, R78.reuse, R27 ;  /* 0x0000001b4e1b7220 */ /* 0x040fe20000400000 */
[--C-:B------:R-:W-:Y:S01]  /*6a70*/  HADD2.F32 R82, -RZ, R112.reuse.H0_H0 ;  /* 0x20000070ff527230 */ /* 0x100fe20000004100 */
[----:B------:R-:W-:Y:S01]  /*6a80*/  F2FP.RELU.F16.F32.PACK_AB R125, R23, R18 ;  /* 0x00000012177d723e */ /* 0x000fe200000008ff */
[C---:B------:R-:W-:Y:S01]  /*6a90*/  FMUL R24, R78.reuse, R28 ;  /* 0x0000001c4e187220 */ /* 0x040fe20000400000 */
[----:B------:R-:W-:Y:S01]  /*6aa0*/  F2FP.RELU.F16.F32.PACK_AB R126, R21, R20 ;  /* 0x00000014157e723e */ /* 0x000fe200000008ff */
[C---:B------:R-:W-:Y:S01]  /*6ab0*/  FFMA R27, R81.reuse, R86, R27 ;  /* 0x00000056511b7223 */ /* 0x040fe2000000001b */
[----:B------:R-:W-:Y:S02]  /*6ac0*/  HADD2.F32 R84, -RZ, R112.H1_H1 ;  /* 0x30000070ff547230 */ /* 0x000fe40000004100 */
[----:B------:R-:W-:Y:S01]  /*6ad0*/  FFMA R24, R81, R82, R24 ;  /* 0x0000005251187223 */ /* 0x000fe20000000018 */
[C---:B------:R-:W-:Y:S01]  /*6ae0*/  FMUL R25, R78.reuse, R29 ;  /* 0x0000001d4e197220 */ /* 0x040fe20000400000 */
[--C-:B------:R-:W-:Y:S01]  /*6af0*/  HADD2.F32 R83, -RZ, R113.reuse.H0_H0 ;  /* 0x20000071ff537230 */ /* 0x100fe20000004100 */
[----:B------:R-:W-:Y:S01]  /*6b00*/  F2FP.RELU.F16.F32.PACK_AB R127, R27, R22 ;  /* 0x000000161b7f723e */ /* 0x000fe200000008ff */
[C---:B------:R-:W-:Y:S01]  /*6b10*/  FMUL R26, R78.reuse, R30 ;  /* 0x0000001e4e1a7220 */ /* 0x040fe20000400000 */
[----:B------:R-:W-:Y:S02]  /*6b20*/  HADD2.F32 R82, -RZ, R113.H1_H1 ;  /* 0x30000071ff527230 */ /* 0x000fe40000004100 */
[C---:B------:R-:W-:Y:S01]  /*6b30*/  FFMA R25, R81.reuse, R84, R25 ;  /* 0x0000005451197223 */ /* 0x040fe20000000019 */
[C---:B------:R-:W-:Y:S01]  /*6b40*/  FMUL R31, R78.reuse, R31 ;  /* 0x0000001f4e1f7220 */ /* 0x040fe20000400000 */
[----:B------:R3:W-:Y:S01]  /*6b50*/  STS.128 [R181+0x400], R124 ;  /* 0x0004007cb5007388 */ /* 0x0007e20000000c00 */
[----:B------:R-:W-:Y:S01]  /*6b60*/  FFMA R26, R81, R83, R26 ;  /* 0x00000053511a7223 */ /* 0x000fe2000000001a */
[--C-:B------:R-:W-:Y:S01]  /*6b70*/  HADD2.F32 R83, -RZ, R114.reuse.H0_H0 ;  /* 0x20000072ff537230 */ /* 0x100fe20000004100 */
[----:B-1----:R-:W-:Y:S01]  /*6b80*/  F2FP.RELU.F16.F32.PACK_AB R92, R25, R24 ;  /* 0x00000018195c723e */ /* 0x002fe200000008ff */
[----:B------:R-:W-:Y:S01]  /*6b90*/  FFMA R31, R81, R82, R31 ;  /* 0x00000052511f7223 */ /* 0x000fe2000000001f */
[C---:B------:R-:W-:Y:S01]  /*6ba0*/  FMUL R28, R78.reuse, R32 ;  /* 0x000000204e1c7220 */ /* 0x040fe20000400000 */
[----:B------:R-:W-:Y:S02]  /*6bb0*/  HADD2.F32 R82, -RZ, R114.H1_H1 ;  /* 0x30000072ff527230 */ /* 0x000fe40000004100 */
[C---:B------:R-:W-:Y:S01]  /*6bc0*/  FMUL R29, R78.reuse, R33 ;  /* 0x000000214e1d7220 */ /* 0x040fe20000400000 */
[--C-:B------:R-:W-:Y:S01]  /*6bd0*/  HADD2.F32 R85, -RZ, R115.reuse.H0_H0 ;  /* 0x20000073ff557230 */ /* 0x100fe20000004100 */
[----:B------:R-:W-:Y:S01]  /*6be0*/  F2FP.RELU.F16.F32.PACK_AB R93, R31, R26 ;  /* 0x0000001a1f5d723e */ /* 0x000fe200000008ff */
[C---:B------:R-:W-:Y:S01]  /*6bf0*/  FFMA R28, R81.reuse, R83, R28 ;  /* 0x00000053511c7223 */ /* 0x040fe2000000001c */
        /* <DEDUP_REMOVED lines=16> */
[----:B------:R-:W-:Y:S01]  /*6d00*/  HADD2.F32 R82, -RZ, R121.H1_H1 ;  /* 0x30000079ff527230 */ /* 0x000fe20000004100 */
[----:B------:R1:W-:Y:S01]  /*6d10*/  STS.128 [R185+0x400], R92 ;  /* 0x0004005cb9007388 */ /* 0x0003e20000000c00 */
[C---:B------:R-:W-:Y:S01]  /*6d20*/  FMUL R39, R78.reuse, R39 ;  /* 0x000000274e277220 */ /* 0x040fe20000400000 */
[----:B--2---:R-:W-:Y:S01]  /*6d30*/  F2FP.RELU.F16.F32.PACK_AB R116, R33, R32 ;  /* 0x000000202174723e */ /* 0x004fe200000008ff */
[C---:B------:R-:W-:Y:S01]  /*6d40*/  FFMA R34, R81.reuse, R83, R34 ;  /* 0x0000005351227223 */ /* 0x040fe20000000022 */
[--C-:B------:R-:W-:Y:S02]  /*6d50*/  HADD2.F32 R83, -RZ, R122.reuse.H0_H0 ;  /* 0x2000007aff537230 */ /* 0x100fe40000004100 */
        /* <DEDUP_REMOVED lines=26> */
[----:B---3--:R-:W-:Y:S01]  /*6f00*/  F2FP.RELU.F16.F32.PACK_AB R124, R41, R40 ;  /* 0x00000028297c723e */ /* 0x008fe200000008ff */
        /* <DEDUP_REMOVED lines=9> */
[C---:B------:R-:W-:Y:S01]  /*6fa0*/  FFMA R45, R81.reuse, R84, R45 ;  /* 0x00000054512d7223 */ /* 0x040fe2000000002d */
[C---:B------:R-:W-:Y:S01]  /*6fb0*/  FMUL R46, R78.reuse, R50 ;  /* 0x000000324e2e7220 */ /* 0x040fe20000400000 */
[----:B------:R-:W-:Y:S02]  /*6fc0*/  HADD2.F32 R82, -RZ, R131.H1_H1 ;  /* 0x30000083ff527230 */ /* 0x000fe40000004100 */
[C---:B------:R-:W-:Y:S01]  /*6fd0*/  FMUL R51, R78.reuse, R51 ;  /* 0x000000334e337220 */ /* 0x040fe20000400000 */
[C---:B------:R-:W-:Y:S01]  /*6fe0*/  FMUL R48, R78.reuse, R52 ;  /* 0x000000344e307220 */ /* 0x040fe20000400000 */
[C---:B------:R-:W-:Y:S01]  /*6ff0*/  FFMA R46, R81.reuse, R83, R46 ;  /* 0x00000053512e7223 */ /* 0x040fe2000000002e */
[--C-:B------:R-:W-:Y:S02]  /*7000*/  HADD2.F32 R83, -RZ, R136.reuse.H0_H0 ;  /* 0x20000088ff537230 */ /* 0x100fe40000004100 */
[C---:B------:R-:W-:Y:S01]  /*7010*/  FFMA R51, R81.reuse, R82, R51 ;  /* 0x0000005251337223 */ /* 0x040fe20000000033 */
[----:B------:R-:W-:Y:S02]  /*7020*/  HADD2.F32 R84, -RZ, R136.H1_H1 ;  /* 0x30000088ff547230 */ /* 0x000fe40000004100 */
[C---:B------:R-:W-:Y:S01]  /*7030*/  FMUL R49, R78.reuse, R53 ;  /* 0x000000354e317220 */ /* 0x040fe20000400000 */
[--C-:B------:R-:W-:Y:S02]  /*7040*/  HADD2.F32 R85, -RZ, R137.reuse.H0_H0 ;  /* 0x20000089ff557230 */ /* 0x100fe40000004100 */
[C---:B------:R-:W-:Y:S01]  /*7050*/  FMUL R50, R78.reuse, R54 ;  /* 0x000000364e327220 */ /* 0x040fe20000400000 */
[----:B------:R-:W-:Y:S02]  /*7060*/  HADD2.F32 R82, -RZ, R137.H1_H1 ;  /* 0x30000089ff527230 */ /* 0x000fe40000004100 */
[C---:B------:R-:W-:Y:S01]  /*7070*/  FMUL R55, R78.reuse, R55 ;  /* 0x000000374e377220 */ /* 0x040fe20000400000 */
[C---:B------:R-:W-:Y:S01]  /*7080*/  FFMA R48, R81.reuse, R83, R48 ;  /* 0x0000005351307223 */ /* 0x040fe20000000030 */
[C---:B------:R-:W-:Y:S01]  /*7090*/  FFMA R49, R81.reuse, R84, R49 ;  /* 0x0000005451317223 */ /* 0x040fe20000000031 */
[C---:B------:R-:W-:Y:S01]  /*70a0*/  FFMA R50, R81.reuse, R85, R50 ;  /* 0x0000005551327223 */ /* 0x040fe20000000032 */
[C---:B------:R-:W-:Y:S01]  /*70b0*/  FFMA R55, R81.reuse, R82, R55 ;  /* 0x0000005251377223 */ /* 0x040fe20000000037 */
[--C-:B------:R-:W-:Y:S02]  /*70c0*/  HADD2.F32 R83, -RZ, R138.reuse.H0_H0 ;  /* 0x2000008aff537230 */ /* 0x100fe40000004100 */
[C---:B------:R-:W-:Y:S01]  /*70d0*/  FMUL R52, R78.reuse, R56 ;  /* 0x000000384e347220 */ /* 0x040fe20000400000 */
        /* <DEDUP_REMOVED lines=9> */
[----:B------:R-:W-:Y:S01]  /*7170*/  FFMA R59, R81, R84, R59 ;  /* 0x00000054513b7223 */ /* 0x000fe2000000003b */
[--C-:B------:R-:W-:Y:S02]  /*7180*/  HADD2.F32 R82, -RZ, R144.reuse.H0_H0 ;  /* 0x20000090ff527230 */ /* 0x100fe40000004100 */
[C---:B------:R-:W-:Y:S01]  /*7190*/  FMUL R56, R78.reuse, R60 ;  /* 0x0000003c4e387220 */ /* 0x040fe20000400000 */
[----:B------:R-:W-:Y:S02]  /*71a0*/  HADD2.F32 R84, -RZ, R144.H1_H1 ;  /* 0x30000090ff547230 */ /* 0x000fe40000004100 */
[C---:B------:R-:W-:Y:S01]  /*71b0*/  FMUL R57, R78.reuse, R61 ;  /* 0x0000003d4e397220 */ /* 0x040fe20000400000 */
[--C-:B------:R-:W-:Y:S02]  /*71c0*/  HADD2.F32 R83, -RZ, R145.reuse.H0_H0 ;  /* 0x20000091ff537230 */ /* 0x100fe40000004100 */
[C---:B------:R-:W-:Y:S01]  /*71d0*/  FMUL R58, R78.reuse, R62 ;  /* 0x0000003e4e3a7220 */ /* 0x040fe20000400000 */
[----:B------:R-:W-:Y:S01]  /*71e0*/  F2FP.RELU.F16.F32.PACK_AB R126, R45, R44 ;  /* 0x0000002c2d7e723e */ /* 0x000fe200000008ff */
[----:B------:R-:W-:Y:S01]  /*71f0*/  FFMA R56, R81, R82, R56 ;  /* 0x0000005251387223 */ /* 0x000fe20000000038 */
[----:B------:R-:W-:Y:S01]  /*7200*/  F2FP.RELU.F16.F32.PACK_AB R127, R51, R46 ;  /* 0x0000002e337f723e */ /* 0x000fe200000008ff */
[C---:B------:R-:W-:Y:S01]  /*7210*/  FFMA R57, R81.reuse, R84, R57 ;  /* 0x0000005451397223 */ /* 0x040fe20000000039 */
[C---:B------:R-:W-:Y:S01]  /*7220*/  FFMA R58, R81.reuse, R83, R58 ;  /* 0x00000053513a7223 */ /* 0x040fe2000000003a */
[----:B------:R-:W-:Y:S02]  /*7230*/  HADD2.F32 R82, -RZ, R145.H1_H1 ;  /* 0x30000091ff527230 */ /* 0x000fe40000004100 */
[C---:B------:R-:W-:Y:S01]  /*7240*/  FMUL R63, R78.reuse, R63 ;  /* 0x0000003f4e3f7220 */ /* 0x040fe20000400000 */
[----:B------:R1:W-:Y:S01]  /*7250*/  STS.128 [R187+0x400], R124 ;  /* 0x0004007cbb007388 */ /* 0x0003e20000000c00 */
[--C-:B------:R-:W-:Y:S02]  /*7260*/  HADD2.F32 R83, -RZ, R146.reuse.H0_H0 ;  /* 0x20000092ff537230 */ /* 0x100fe40000004100 */
[C---:B------:R-:W-:Y:S01]  /*7270*/  FMUL R60, R78.reuse, R64 ;  /* 0x000000404e3c7220 */ /* 0x040fe20000400000 */
[----:B------:R-:W-:Y:S02]  /*7280*/  HADD2.F32 R84, -RZ, R146.H1_H1 ;  /* 0x30000092ff547230 */ /* 0x000fe40000004100 */
[C---:B------:R-:W-:Y:S01]  /*7290*/  FMUL R61, R78.reuse, R65 ;  /* 0x000000414e3d7220 */ /* 0x040fe20000400000 */
[--C-:B------:R-:W-:Y:S02]  /*72a0*/  HADD2.F32 R85, -RZ, R147.reuse.H0_H0 ;  /* 0x20000093ff557230 */ /* 0x100fe40000004100 */
[C---:B------:R-:W-:Y:S01]  /*72b0*/  FMUL R62, R78.reuse, R66 ;  /* 0x000000424e3e7220 */ /* 0x040fe20000400000 */
[----:B------:R-:W-:Y:S02]  /*72c0*/  HADD2.F32 R86, -RZ, R147.H1_H1 ;  /* 0x30000093ff567230 */ /* 0x000fe40000004100 */
[----:B------:R-:W-:Y:S01]  /*72d0*/  FFMA R63, R81, R82, R63 ;  /* 0x00000052513f7223 */ /* 0x000fe2000000003f */
[----:B------:R-:W-:Y:S01]  /*72e0*/  FMUL R67, R78, R67 ;  /* 0x000000434e437220 */ /* 0x000fe20000400000 */
[----:B------:R-:W-:Y:S01]  /*72f0*/  F2FP.RELU.F16.F32.PACK_AB R132, R49, R48 ;  /* 0x000000303184723e */ /* 0x000fe200000008ff */
[----:B------:R-:W-:Y:S01]  /*7300*/  FFMA R60, R81, R83, R60 ;  /* 0x00000053513c7223 */ /* 0x000fe2000000003c */
[----:B------:R-:W-:Y:S01]  /*7310*/  F2FP.RELU.F16.F32.PACK_AB R133, R55, R50 ;  /* 0x000000323785723e */ /* 0x000fe200000008ff */
[----:B------:R-:W-:Y:S01]  /*7320*/  FFMA R61, R81, R84, R61 ;  /* 0x00000054513d7223 */ /* 0x000fe2000000003d */
[----:B------:R-:W-:Y:S01]  /*7330*/  F2FP.RELU.F16.F32.PACK_AB R134, R53, R52 ;  /* 0x000000343586723e */ /* 0x000fe200000008ff */
[----:B------:R-:W-:Y:S01]  /*7340*/  FFMA R62, R81, R85, R62 ;  /* 0x00000055513e7223 */ /* 0x000fe2000000003e */
[----:B------:R-:W-:Y:S01]  /*7350*/  F2FP.RELU.F16.F32.PACK_AB R135, R59, R54 ;  /* 0x000000363b87723e */ /* 0x000fe200000008ff */
[----:B------:R-:W-:Y:S01]  /*7360*/  FFMA R67, R81, R86, R67 ;  /* 0x0000005651437223 */ /* 0x000fe20000000043 */
[----:B------:R-:W-:Y:S02]  /*7370*/  F2FP.RELU.F16.F32.PACK_AB R140, R57, R56 ;  /* 0x00000038398c723e */ /* 0x000fe400000008ff */
[----:B------:R-:W-:Y:S01]  /*7380*/  F2FP.RELU.F16.F32.PACK_AB R141, R63, R58 ;  /* 0x0000003a3f8d723e */ /* 0x000fe200000008ff */
[----:B------:R1:W-:Y:S01]  /*7390*/  STS.128 [R178+0x400], R132 ;  /* 0x00040084b2007388 */ /* 0x0003e20000000c00 */
[----:B------:R-:W-:Y:S02]  /*73a0*/  F2FP.RELU.F16.F32.PACK_AB R142, R61, R60 ;  /* 0x0000003c3d8e723e */ /* 0x000fe400000008ff */
[----:B------:R-:W-:Y:S05]  /*73b0*/  F2FP.RELU.F16.F32.PACK_AB R143, R67, R62 ;  /* 0x0000003e438f723e */ /* 0x000fea00000008ff */
[----:B------:R1:W-:Y:S01]  /*73c0*/  STS.128 [R186+0x400], R140 ;  /* 0x0004008cba007388 */ /* 0x0003e20000000c00 */
[----:B------:R-:W-:Y:S01]  /*73d0*/  @!PT LDS RZ, [RZ] ;  /* 0x00000000fffff984 */ /* 0x000fe20000000800 */
[----:B------:R-:W-:Y:S01]  /*73e0*/  @!PT LDS RZ, [RZ] ;  /* 0x00000000fffff984 */ /* 0x000fe20000000800 */
[----:B------:R-:W-:Y:S01]  /*73f0*/  @!PT LDS RZ, [RZ] ;  /* 0x00000000fffff984 */ /* 0x000fe20000000800 */
[----:B------:R-:W-:Y:S01]  /*7400*/  @!PT LDS RZ, [RZ] ;  /* 0x00000000fffff984 */ /* 0x000fe20000000800 */
[----:B------:R2:W-:Y:S07]  /*7410*/  MEMBAR.ALL.CTA ;  /* 0x0000000000007992 */ /* 0x0005ee0000008000 */
[----:B--2---:R-:W2:Y:S02]  /*7420*/  FENCE.VIEW.ASYNC.S ;  /* 0x00000000000073c6 */ /* 0x004ea40000000000 */
[----:B--2---:R-:W-:Y:S06]  /*7430*/  BAR.SYNC.DEFER_BLOCKING 0x1, 0x80 ;  /* 0x0042000000007b1d */ /* 0x004fec0000010000 */
[----:B------:R-:W-:Y:S05]  /*7440*/  @P0 BRA `(.L_x_117) ;  /* 0x0000000000280947 */ /* 0x000fea0003800000 */
[----:B------:R-:W-:Y:S02]  /*7450*/  UIADD3 UR4, UPT, UPT, UR46, 0x400, URZ ;  /* 0x000004002e047890 */ /* 0x000fe4000fffe0ff */
[----:B------:R-:W-:Y:S01]  /*7460*/  UIADD3 UR6, UP0, UPT, UR50, 0x680, URZ ;  /* 0x0000068032067890 */ /* 0x000fe2000ff1e0ff */
[----:B------:R-:W-:Y:S03]  /*7470*/  UMOV UR43, UR36 ;  /* 0x00000024002b7c82 */ /* 0x000fe60008000000 */
[----:B------:R-:W-:Y:S01]  /*7480*/  MOV R167, UR4 ;  /* 0x0000000400a77c02 */ /* 0x000fe20008000f00 */
[----:B------:R-:W-:Y:S03]  /*7490*/  UIADD3.X UR7, UPT, UPT, URZ, UR51, URZ, UP0, !UPT ;  /* 0x00000033ff077290 */ /* 0x000fe600087fe4ff */
[----:B------:R-:W-:Y:S11]  /*74a0*/  R2UR UR40, R167 ;  /* 0x00000000a72872ca */ /* 0x000ff600000e0000 */
[----:B------:R-:W-:Y:S02]  /*74b0*/  @!UPT UIADD3 URZ, UPT, UPT, URZ, URZ, URZ ;  /* 0x000000fffffff290 */ /* 0x000fe4000fffe0ff */
[----:B------:R2:W-:Y:S01]  /*74c0*/  UTMASTG.3D [UR40], [UR6] ;  /* 0x00000028060073b5 */ /* 0x0005e20008010000 */
[----:B------:R0:W-:Y:S01]  /*74d0*/  UTMACMDFLUSH ;  /* 0x00000000000079b7 */ /* 0x0001e20000000000 */
[----:B--2---:R-:W-:Y:S04]  /*74e0*/  DEPBAR.LE SB0, 0x1 ;  /* 0x000080400000791a */ /* 0x004fe80000000000 */
.L_x_117:
[----:B------:R-:W-:Y:S05]  /*74f0*/  BSYNC.RECONVERGENT B0 ;  /* 0x0000000000007941 */ /* 0x000fea0003800200 */
.L_x_116:
[----:B------:R-:W-:Y:S01]  /*7500*/  BAR.SYNC.DEFER_BLOCKING 0x1, 0x80 ;  /* 0x0042000000007b1d */ /* 0x000fe20000010000 */
[----:B------:R-:W-:Y:S01]  /*7510*/  ISETP.NE.AND P1, PT, R180, RZ, PT ;  /* 0x000000ffb400720c */ /* 0x000fe20003f25270 */
[----:B------:R-:W-:Y:S01]  /*7520*/  UISETP.NE.AND UP0, UPT, UR47, URZ, UPT ;  /* 0x000000ff2f00728c */ /* 0x000fe2000bf05270 */
[----:B------:R-:W-:Y:S11]  /*7530*/  LEA R3, R87, UR46, 0x3 ;  /* 0x0000002e57037c11 */ /* 0x000ff6000f8e18ff */
[----:B------:R-:W-:Y:S01]  /*7540*/  @!P1 SHF.L.U32 R2, R171, 0x1f, RZ ;  /* 0x0000001fab029819 */ /* 0x000fe200000006ff */
[----:B------:R-:W-:Y:S06]  /*7550*/  BRA.U !UP0, `(.L_x_118) ;  /* 0x0000000108247547 */ /* 0x000fec000b800000 */
[----:B------:R-:W-:Y:S01]  /*7560*/  IMAD.U32 R5, RZ, RZ, UR49 ;  /* 0x00000031ff057e24 */ /* 0x000fe2000f8e00ff */
[----:B------:R-:W-:Y:S01]  /*7570*/  MOV R0, UR37 ;  /* 0x0000002500007c02 */ /* 0x000fe20008000f00 */
[----:B------:R-:W-:Y:S03]  /*7580*/  UIADD3 UR49, UPT, UPT, UR49, 0x1, URZ ;  /* 0x0000000131317890 */ /* 0x000fe6000fffe0ff */
[----:B------:R-:W-:Y:S01]  /*7590*/  @!P1 LEA R5, R5, UR46, 0x3 ;  /* 0x0000002e05059c11 */ /* 0x000fe2000f8e18ff */
[----:B------:R-:W-:Y:S04]  /*75a0*/  UISETP.NE.AND UP0, UPT, UR49, 0x4, UPT ;  /* 0x000000043100788c */ /* 0x000fe8000bf05270 */
[----:B------:R-:W-:Y:S01]  /*75b0*/  @!P1 VIADD R5, R5, 0x70 ;  /* 0x0000007005059836 */ /* 0x000fe20000000000 */
[----:B------:R-:W-:Y:S04]  /*75c0*/  USEL UR49, UR49, URZ, UP0 ;  /* 0x000000ff31317287 */ /* 0x000fe80008000000 */
[----:B------:R-:W-:Y:S04]  /*75d0*/  @!P1 PRMT R0, R0, 0x654, R5 ;  /* 0x0000065400009816 */ /* 0x000fe80000000005 */
[----:B------:R2:W-:Y:S04]  /*75e0*/  @!P1 SYNCS.ARRIVE.TRANS64.RED.A1T0 RZ, [R0+URZ], RZ ;  /* 0x000000ff00ff99a7 */ /* 0x0005e800081004ff */
.L_x_118:
[----:B------:R-:W3:Y:S01]  /*75f0*/  @!P1 SYNCS.PHASECHK.TRANS64.TRYWAIT P0, [R3+URZ+0x50], R2 ;  /* 0x00005002030095a7 */ /* 0x000ee200080011ff */
[----:B------:R-:W-:Y:S01]  /*7600*/  BSSY B1, `(.L_x_119) ;  /* 0x000001f000017945 */ /* 0x000fe20003800000 */
[----:B---3--:R-:W-:Y:S03]  /*7610*/  @!P1 SEL R101, RZ, 0x1, !P0 ;  /* 0x00000001ff659807 */ /* 0x008fe60004000000 */
[----:B------:R-:W-:Y:S05]  /*7620*/  @P1 BRA `(.L_x_120) ;  /* 0x0000000000701947 */ /* 0x000fea0003800000 */
[----:B------:R-:W-:Y:S01]  /*7630*/  ISETP.NE.AND P1, PT, R103, RZ, PT ;  /* 0x000000ff6700720c */ /* 0x000fe20003f25270 */
[----:B------:R-:W-:Y:S01]  /*7640*/  BSSY B0, `(.L_x_121) ;  /* 0x000000b000007945 */ /* 0x000fe20003800000 */
[----:B------:R-:W-:Y:S11]  /*7650*/  ISETP.NE.AND P0, PT, R101, RZ, PT ;  /* 0x000000ff6500720c */ /* 0x000ff60003f05270 */
[----:B------:R-:W-:Y:S05]  /*7660*/  @P1 IMAD R4, R87, 0x4000, R182 ;  /* 0x0000400057041824 */ /* 0x000fea00078e02b6 */
[----:B------:R-:W-:Y:S04]  /*7670*/  @P1 IADD3 R9, PT, PT, R4, UR46, RZ ;  /* 0x0000002e04091c10 */ /* 0x000fe8000fffe0ff */
[----:B------:R-:W-:Y:S01]  /*7680*/  @P1 IADD3 R7, PT, PT, R102, R9, RZ ;  /* 0x0000000966071210 */ /* 0x000fe20007ffe0ff */
[--C-:B------:R-:W-:Y:S02]  /*7690*/  @P1 IMAD.IADD R5, R100, 0x1, R9.reuse ;  /* 0x0000000164051824 */ /* 0x100fe400078e0209 */
[----:B------:R-:W-:Y:S01]  /*76a0*/  @P1 IMAD.IADD R2, R108, 0x1, R9 ;  /* 0x000000016c021824 */ /* 0x000fe200078e0209 */
[----:B------:R-:W-:Y:S06]  /*76b0*/  @P0 BRA `(.L_x_122) ;  /* 0x00000000000c0947 */ /* 0x000fec0003800000 */
[----:B--2---:R-:W-:Y:S04]  /*76c0*/  SHF.L.U32 R0, R171, 0x1f, RZ ;  /* 0x0000001fab007819 */ /* 0x004fe800000006ff */
[----:B------:R-:W2:Y:S02]  /*76d0*/  SYNCS.PHASECHK.TRANS64.TRYWAIT P0, [R3+URZ+0x50], R0 ;  /* 0x00005000030075a7 */ /* 0x000ea400080011ff */
[----:B--2---:R-:W-:Y:S05]  /*76e0*/  @!P0 BRA `(.L_x_123) ;  /* 0x0000004800708947 */ /* 0x004fea0003800000 */
.L_x_122:
[----:B------:R-:W-:Y:S05]  /*76f0*/  BSYNC B0 ;  /* 0x0000000000007941 */ /* 0x000fea0003800000 */
.L_x_121:
[----:B------:R-:W-:Y:S01]  /*7700*/  ISETP.NE.AND P0, PT, R103, RZ, PT ;  /* 0x000000ff6700720c */ /* 0x000fe20003f05270 */
[----:B------:R-:W-:Y:S11]  /*7710*/  VIADD R87, R87, 0x1 ;  /* 0x0000000157577836 */ /* 0x000ff60000000000 */
[----:B------:R-:W-:Y:S01]  /*7720*/  @!UPT UIADD3 URZ, UPT, UPT, URZ, URZ, URZ ;  /* 0x000000fffffff290 */ /* 0x000fe2000fffe0ff */
[----:B------:R3:W4:Y:S01]  /*7730*/  @P0 LDS.128 R88, [R4+UR46+0x400] ;  /* 0x0004002e04580984 */ /* 0x0007220008000c00 */
[--C-:B--2---:R-:W-:Y:S01]  /*7740*/  @P0 IMAD.IADD R3, R102, 0x1, R5.reuse ;  /* 0x0000000166030824 */ /* 0x104fe200078e0205 */
[C---:B------:R-:W-:Y:S01]  /*7750*/  @P0 IADD3 R0, PT, PT, R108.reuse, R7, RZ ;  /* 0x000000076c000210 */ /* 0x040fe20007ffe0ff */
[C---:B------:R-:W-:Y:S01]  /*7760*/  @P0 IMAD.IADD R6, R108.reuse, 0x1, R5 ;  /* 0x000000016c060824 */ /* 0x040fe200078e0205 */
[----:B------:R3:W2:Y:S02]  /*7770*/  @P0 LDS.128 R96, [R2+0x400] ;  /* 0x0004000002600984 */ /* 0x0006a40000000c00 */
[----:B------:R-:W-:Y:S02]  /*7780*/  @P0 IADD3 R8, PT, PT, R108, R3, RZ ;  /* 0x000000036c080210 */ /* 0x000fe40007ffe0ff */
[----:B------:R3:W1:Y:S04]  /*7790*/  @P0 LDS.128 R104, [R7+0x400] ;  /* 0x0004000007680984 */ /* 0x0006680000000c00 */
[----:B------:R3:W1:Y:S04]  /*77a0*/  @P0 LDS.128 R112, [R0+0x400] ;  /* 0x0004000000700984 */ /* 0x0006680000000c00 */
[----:B------:R3:W1:Y:S04]  /*77b0*/  @P0 LDS.128 R120, [R5+0x400] ;  /* 0x0004000005780984 */ /* 0x0006680000000c00 */
[----:B------:R3:W1:Y:S04]  /*77c0*/  @P0 LDS.128 R128, [R6+0x400] ;  /* 0x0004000006800984 */ /* 0x0006680000000c00 */
[----:B------:R3:W1:Y:S04]  /*77d0*/  @P0 LDS.128 R136, [R3+0x400] ;  /* 0x0004000003880984 */ /* 0x0006680000000c00 */
[----:B------:R3:W1:Y:S02]  /*77e0*/  @P0 LDS.128 R144, [R8+0x400] ;  /* 0x0004000008900984 */ /* 0x0006640000000c00 */
.L_x_120:
[----:B------:R-:W-:Y:S05]  /*77f0*/  BSYNC B1 ;  /* 0x0000000000017941 */ /* 0x000fea0003800000 */
.L_x_119:
[----:B---3--:R-:W-:Y:S05]  /*7800*/  VIADD R3, R80, 0x40 ;  /* 0x0000004050037836 */ /* 0x008fea0000000000 */
[----:B------:R-:W-:Y:S04]  /*7810*/  SHF.R.U32.HI R3, RZ, 0x15, R3 ;  /* 0x00000015ff037819 */ /* 0x000fe80000011603 */
[----:B------:R-:W-:Y:S11]  /*7820*/  LOP3.LUT P0, RZ, R3, 0x3, R166, 0x48, !PT ;  /* 0x0000000303ff7812 */ /* 0x000ff600078048a6 */
[----:B------:R-:W-:Y:S02]  /*7830*/  @!UPT UIADD3 URZ, UPT, UPT, URZ, URZ, URZ ;  /* 0x000000fffffff290 */ /* 0x000fe4000fffe0ff */
[----:B------:R-:W-:Y:S05]  /*7840*/  @!P0 BRA `(.L_x_124) ;  /* 0x0000000000408947 */ /* 0x000fea0003800000 */
[----:B------:R-:W3:Y:S01]  /*7850*/  LDCU.64 UR8, c[0x4][0x70] ;  /* 0x01000e00ff0877ac */ /* 0x000ee20008000a00 */
[----:B------:R-:W-:Y:S01]  /*7860*/  MOV R3, 0x0 ;  /* 0x0000000000037802 */ /* 0x000fe20000000f00 */
[----:B------:R-:W-:Y:S02]  /*7870*/  HFMA2 R12, -RZ, RZ, 0, 5.9604644775390625e-08 ;  /* 0x00000001ff0c7431 */ /* 0x000fe400000001ff */
[----:B------:R-:W-:Y:S02]  /*7880*/  IMAD.MOV.U32 R8, RZ, RZ, 0x192 ;  /* 0x00000192ff087424 */ /* 0x000fe400078e00ff */
[----:B------:R-:W-:Y:S01]  /*7890*/  IMAD.MOV.U32 R13, RZ, RZ, RZ ;  /* 0x000000ffff0d7224 */ /* 0x000fe200078e00ff */
[----:B------:R-:W5:Y:S01]  /*78a0*/  LDCU.64 UR6, c[0x4][0x78] ;  /* 0x01000f00ff0677ac */ /* 0x000f620008000a00 */
[----:B------:R-:W1:Y:S01]  /*78b0*/  LDC.64 R2, c[0x4][R3] ;  /* 0x0100000003027b82 */ /* 0x000e620000000a00 */
[----:B------:R-:W2:Y:S01]  /*78c0*/  LDCU.64 UR4, c[0x4][0x10] ;  /* 0x01000200ff0477ac */ /* 0x000ea20008000a00 */
[----:B---3--:R-:W-:Y:S01]  /*78d0*/  MOV R5, UR9 ;  /* 0x0000000900057c02 */ /* 0x008fe20008000f00 */
[----:B------:R-:W-:Y:S01]  /*78e0*/  IMAD.U32 R4, RZ, RZ, UR8 ;  /* 0x00000008ff047e24 */ /* 0x000fe2000f8e00ff */
[----:B-----5:R-:W-:Y:S01]  /*78f0*/  MOV R7, UR7 ;  /* 0x0000000700077c02 */ /* 0x020fe20008000f00 */
[----:B------:R-:W-:Y:S01]  /*7900*/  IMAD.U32 R6, RZ, RZ, UR6 ;  /* 0x00000006ff067e24 */ /* 0x000fe2000f8e00ff */
[----:B--2---:R-:W-:Y:S01]  /*7910*/  MOV R11, UR5 ;  /* 0x00000005000b7c02 */ /* 0x004fe20008000f00 */
[----:B------:R-:W-:Y:S02]  /*7920*/  IMAD.U32 R10, RZ, RZ, UR4 ;  /* 0x00000004ff0a7e24 */ /* 0x000fe4000f8e00ff */
[----:B------:R-:W-:Y:S07]  /*7930*/  LEPC R20, `(.L_x_124) ;  /* 0x000000001014794e */ /* 0x000fee0000000000 */
[----:B-1--4-:R-:W-:Y:S05]  /*7940*/  CALL.ABS.NOINC R2 ;  /* 0x0000000002007343 */ /* 0x012fea0003c00000 */
.L_x_124:
[----:B------:R-:W-:Y:S05]  /*7950*/  WARPSYNC.ALL ;  /* 0x0000000000007948 */ /* 0x000fea0003800000 */
[----:B------:R-:W-:Y:S01]  /*7960*/  R2UR UR4, R80 ;  /* 0x00000000500472ca */ /* 0x000fe200000e0000 */
[--C-:B----4-:R-:W-:Y:S01]  /*7970*/  HADD2.F32 R82, -RZ, R88.reuse.H0_H0 ;  /* 0x20000058ff527230 */ /* 0x110fe20000004100 */
[----:B------:R-:W-:Y:S01]  /*7980*/  ISETP.NE.AND P6, PT, R180, RZ, PT ;  /* 0x000000ffb400720c */ /* 0x000fe20003fc5270 */
[----:B------:R-:W-:Y:S01]  /*7990*/  HADD2.F32 R83, -RZ, R88.H1_H1 ;  /* 0x30000058ff537230 */ /* 0x000fe20000004100 */
[----:B--2---:R-:W-:Y:S01]  /*79a0*/  MOV R0, UR49 ;  /* 0x0000003100007c02 */ /* 0x004fe20008000f00 */
[--C-:B------:R-:W-:Y:S01]  /*79b0*/  HADD2.F32 R84, -RZ, R89.reuse.H0_H0 ;  /* 0x20000059ff547230 */ /* 0x100fe20000004100 */
[----:B------:R-:W-:Y:S01]  /*79c0*/  MOV R85, UR37 ;  /* 0x0000002500557c02 */ /* 0x000fe20008000f00 */
[----:B------:R-:W-:Y:S01]  /*79d0*/  HADD2.F32 R86, -RZ, R89.H1_H1 ;  /* 0x30000059ff567230 */ /* 0x000fe20000004100 */
[----:B------:R-:W-:Y:S01]  /*79e0*/  ISETP.NE.AND P0, PT, R174, RZ, PT ;  /* 0x000000ffae00720c */ /* 0x000fe20003f05270 */
[----:B------:R-:W-:Y:S04]  /*79f0*/  BSSY.RECONVERGENT B0, `(.L_x_125) ;  /* 0x00000fc000007945 */ /* 0x000fe80003800200 */
[----:B------:R-:W2:Y:S02]  /*7a00*/  LDTM.x64 R4, tmem[UR4+0x40] ;  /* 0x00004004000479ee */ /* 0x000ea40008340000 */
[----:B------:R-:W-:Y:S04]  /*7a10*/  @!P6 LEA R0, R0, UR46, 0x3 ;  /* 0x0000002e0000ec11 */ /* 0x000fe8000f8e18ff */
[----:B------:R-:W-:Y:S04]  /*7a20*/  @!P6 IADD3 R0, PT, PT, R0, 0x70, RZ ;  /* 0x000000700000e810 */ /* 0x000fe80007ffe0ff */
[----:B------:R-:W-:Y:S01]  /*7a30*/  @!P6 PRMT R85, R85, 0x654, R0 ;  /* 0x000006545555e816 */ /* 0x000fe20000000000 */
[C---:B--2---:R-:W-:Y:S01]  /*7a40*/  FMUL R0, R78.reuse, R4 ;  /* 0x000000044e007220 */ /* 0x044fe20000400000 */
[C---:B------:R-:W-:Y:S01]  /*7a50*/  FMUL R2, R78.reuse, R5 ;  /* 0x000000054e027220 */ /* 0x040fe20000400000 */
[C---:B------:R-:W-:Y:S01]  /*7a60*/  FMUL R3, R78.reuse, R6 ;  /* 0x000000064e037220 */ /* 0x040fe20000400000 */
[C---:B------:R-:W-:Y:S01]  /*7a70*/  FMUL R7, R78.reuse, R7 ;  /* 0x000000074e077220 */ /* 0x040fe20000400000 */
[C---:B------:R-:W-:Y:S01]  /*7a80*/  FFMA R0, R81.reuse, R82, R0 ;  /* 0x0000005251007223 */ /* 0x040fe20000000000 */
[C---:B------:R-:W-:Y:S01]  /*7a90*/  FFMA R2, R81.reuse, R83, R2 ;  /* 0x0000005351027223 */ /* 0x040fe20000000002 */
[--C-:B------:R-:W-:Y:S02]  /*7aa0*/  HADD2.F32 R83, -RZ, R90.reuse.H0_H0 ;  /* 0x2000005aff537230 */ /* 0x100fe40000004100 */
[C---:B------:R-:W-:Y:S01]  /*7ab0*/  FFMA R3, R81.reuse, R84, R3 ;  /* 0x0000005451037223 */ /* 0x040fe20000000003 */
[----:B------:R-:W-:Y:S01]  /*7ac0*/  FFMA R7, R81, R86, R7 ;  /* 0x0000005651077223 */ /* 0x000fe20000000007 */
[----:B------:R-:W-:Y:S01]  /*7ad0*/  FMUL R4, R78, R8 ;  /* 0x000000084e047220 */ /* 0x000fe20000400000 */
[----:B-1----:R-:W-:Y:S01]  /*7ae0*/  F2FP.RELU.F16.F32.PACK_AB R92, R2, R0 ;  /* 0x00000000025c723e */ /* 0x002fe200000008ff */
[----:B------:R-:W-:Y:S02]  /*7af0*/  HADD2.F32 R82, -RZ, R90.H1_H1 ;  /* 0x3000005aff527230 */ /* 0x000fe40000004100 */
[C---:B------:R-:W-:Y:S01]  /*7b00*/  FMUL R5, R78.reuse, R9 ;  /* 0x000000094e057220 */ /* 0x040fe20000400000 */
[----:B------:R-:W-:Y:S01]  /*7b10*/  F2FP.RELU.F16.F32.PACK_AB R93, R7, R3 ;  /* 0x00000003075d723e */ /* 0x000fe200000008ff */
        /* <DEDUP_REMOVED lines=19> */
[----:B------:R1:W-:Y:S01]  /*7c50*/  STS.128 [R182+UR46+0x4400], R92 ;  /* 0x0044005cb6007988 */ /* 0x0003e20008000c2e */
        /* <DEDUP_REMOVED lines=8> */
[C---:B------:R-:W-:Y:S01]  /*7ce0*/  FMUL R14, R78.reuse, R18 ;  /* 0x000000124e0e7220 */ /* 0x040fe20000400000 */
[----:B------:R-:W-:Y:S01]  /*7cf0*/  F2FP.RELU.F16.F32.PACK_AB R117, R15, R10 ;  /* 0x0000000a0f75723e */ /* 0x000fe200000008ff */
[C---:B------:R-:W-:Y:S01]  /*7d00*/  FFMA R12, R81.reuse, R3, R12 ;  /* 0x00000003510c7223 */ /* 0x040fe2000000000c */
[--C-:B------:R-:W-:Y:S02]  /*7d10*/  HADD2.F32 R3, -RZ, R99.reuse.H0_H0 ;  /* 0x20000063ff037230 */ /* 0x100fe40000004100 */
[C---:B------:R-:W-:Y:S01]  /*7d20*/  FFMA R13, R81.reuse, R0, R13 ;  /* 0x00000000510d7223 */ /* 0x040fe2000000000d */
[----:B------:R-:W-:Y:S02]  /*7d30*/  HADD2.F32 R2, -RZ, R99.H1_H1 ;  /* 0x30000063ff027230 */ /* 0x000fe40000004100 */
[C---:B------:R-:W-:Y:S01]  /*7d40*/  FMUL R19, R78.reuse, R19 ;  /* 0x000000134e137220 */ /* 0x040fe20000400000 */
[--C-:B------:R-:W-:Y:S02]  /*7d50*/  HADD2.F32 R83, -RZ, R104.reuse.H0_H0 ;  /* 0x20000068ff537230 */ /* 0x100fe40000004100 */
[----:B------:R-:W-:Y:S01]  /*7d60*/  FFMA R14, R81, R3, R14 ;  /* 0x00000003510e7223 */ /* 0x000fe2000000000e */
[----:B------:R-:W-:Y:S01]  /*7d70*/  F2FP.RELU.F16.F32.PACK_AB R118, R13, R12 ;  /* 0x0000000c0d76723e */ /* 0x000fe200000008ff */
        /* <DEDUP_REMOVED lines=38> */
[C---:B------:R-:W-:Y:S01]  /*7fe0*/  FMUL R31, R78.reuse, R31 ;  /* 0x0000001f4e1f7220 */ /* 0x040fe20000400000 */
[----:B------:R3:W-:Y:S01]  /*7ff0*/  STS.128 [R181+0x4400], R124 ;  /* 0x0044007cb5007388 */ /* 0x0007e20000000c00 */
[--C-:B------:R-:W-:Y:S02]  /*8000*/  HADD2.F32 R3, -RZ, R114.reuse.H0_H0 ;  /* 0x20000072ff037230 */ /* 0x100fe40000004100 */
[----:B------:R-:W-:Y:S01]  /*8010*/  FFMA R26, R81, R0, R26 ;  /* 0x00000000511a7223 */ /* 0x000fe2000000001a */
[----:B------:R-:W-:Y:S01]  /*8020*/  HADD2.F32 R0, -RZ, R113.H1_H1 ;  /* 0x30000071ff007230 */ /* 0x000fe20000004100 */
[----:B------:R-:W-:Y:S01]  /*8030*/  F2FP.RELU.F16.F32.PACK_AB R132, R25, R24 ;  /* 0x000000181984723e */ /* 0x000fe200000008ff */
[C---:B------:R-:W-:Y:S01]  /*8040*/  FMUL R28, R78.reuse, R32 ;  /* 0x000000204e1c7220 */ /* 0x040fe20000400000 */
[----:B------:R-:W-:Y:S02]  /*8050*/  HADD2.F32 R2, -RZ, R114.H1_H1 ;  /* 0x30000072ff027230 */ /* 0x000fe40000004100 */
[C---:B------:R-:W-:Y:S01]  /*8060*/  FMUL R29, R78.reuse, R33 ;  /* 0x000000214e1d7220 */ /* 0x040fe20000400000 */
[--C-:B------:R-:W-:Y:S02]  /*8070*/  HADD2.F32 R83, -RZ, R115.reuse.H0_H0 ;  /* 0x20000073ff537230 */ /* 0x100fe40000004100 */
[C---:B------:R-:W-:Y:S01]  /*8080*/  FFMA R31, R81.reuse, R0, R31 ;  /* 0x00000000511f7223 */ /* 0x040fe2000000001f */
[C---:B------:R-:W-:Y:S01]  /*8090*/  FFMA R28, R81.reuse, R3, R28 ;  /* 0x00000003511c7223 */ /* 0x040fe2000000001c */
[----:B------:R-:W-:Y:S01]  /*80a0*/  FFMA R29, R81, R2, R29 ;  /* 0x00000002511d7223 */ /* 0x000fe2000000001d */
[C---:B------:R-:W-:Y:S01]  /*80b0*/  FMUL R30, R78.reuse, R34 ;  /* 0x000000224e1e7220 */ /* 0x040fe20000400000 */
[----:B------:R-:W-:Y:S01]  /*80c0*/  HADD2.F32 R82, -RZ, R115.H1_H1 ;  /* 0x30000073ff527230 */ /* 0x000fe20000004100 */
[----:B------:R-:W-:Y:S01]  /*80d0*/  F2FP.RELU.F16.F32.PACK_AB R133, R31, R26 ;  /* 0x0000001a1f85723e */ /* 0x000fe200000008ff */
        /* <DEDUP_REMOVED lines=16> */
[----:B-1----:R-:W-:Y:S01]  /*81e0*/  F2FP.RELU.F16.F32.PACK_AB R92, R33, R32 ;  /* 0x00000020215c723e */ /* 0x002fe200000008ff */
        /* <DEDUP_REMOVED lines=42> */
[--C-:B------:R-:W-:Y:S02]  /*8490*/  HADD2.F32 R3, -RZ, R136.reuse.H0_H0 ;  /* 0x20000088ff037230 */ /* 0x100fe40000004100 */
[C---:B------:R-:W-:Y:S01]  /*84a0*/  FFMA R46, R81.reuse, R83, R46 ;  /* 0x00000053512e7223 */ /* 0x040fe2000000002e */
[C---:B------:R-:W-:Y:S01]  /*84b0*/  FMUL R48, R78.reuse, R52 ;  /* 0x000000344e307220 */ /* 0x040fe20000400000 */
        /* <DEDUP_REMOVED lines=17> */
[C---:B------:R-:W-:Y:S01]  /*85d0*/  FFMA R52, R81.reuse, R0, R52 ;  /* 0x0000000051347223 */ /* 0x040fe20000000034 */
[C---:B------:R-:W-:Y:S01]  /*85e0*/  FFMA R53, R81.reuse, R2, R53 ;  /* 0x0000000251357223 */ /* 0x040fe20000000035 */
[----:B------:R-:W-:Y:S02]  /*85f0*/  HADD2.F32 R0, -RZ, R139.H1_H1 ;  /* 0x3000008bff007230 */ /* 0x000fe40000004100 */
[----:B------:R-:W-:Y:S01]  /*8600*/  FFMA R54, R81, R3, R54 ;  /* 0x0000000351367223 */ /* 0x000fe20000000036 */
[C---:B------:R-:W-:Y:S01]  /*8610*/  FMUL R59, R78.reuse, R59 ;  /* 0x0000003b4e3b7220 */ /* 0x040fe20000400000 */
[--C-:B------:R-:W-:Y:S02]  /*8620*/  HADD2.F32 R3, -RZ, R144.reuse.H0_H0 ;  /* 0x20000090ff037230 */ /* 0x100fe40000004100 */
[C---:B------:R-:W-:Y:S01]  /*8630*/  FMUL R56, R78.reuse, R60 ;  /* 0x0000003c4e387220 */ /* 0x040fe20000400000 */
[----:B------:R-:W-:Y:S02]  /*8640*/  HADD2.F32 R2, -RZ, R144.H1_H1 ;  /* 0x30000090ff027230 */ /* 0x000fe40000004100 */
[C---:B------:R-:W-:Y:S01]  /*8650*/  FMUL R57, R78.reuse, R61 ;  /* 0x0000003d4e397220 */ /* 0x040fe20000400000 */
[--C-:B------:R-:W-:Y:S01]  /*8660*/  HADD2.F32 R83, -RZ, R145.reuse.H0_H0 ;  /* 0x20000091ff537230 */ /* 0x100fe20000004100 */
[----:B------:R-:W-:Y:S01]  /*8670*/  F2FP.RELU.F16.F32.PACK_AB R118, R45, R44 ;  /* 0x0000002c2d76723e */ /* 0x000fe200000008ff */
[C---:B------:R-:W-:Y:S01]  /*8680*/  FMUL R58, R78.reuse, R62 ;  /* 0x0000003e4e3a7220 */ /* 0x040fe20000400000 */
[----:B------:R-:W-:Y:S01]  /*8690*/  F2FP.RELU.F16.F32.PACK_AB R119, R51, R46 ;  /* 0x0000002e3377723e */ /* 0x000fe200000008ff */
[C---:B------:R-:W-:Y:S01]  /*86a0*/  FFMA R59, R81.reuse, R0, R59 ;  /* 0x00000000513b7223 */ /* 0x040fe2000000003b */
[C---:B------:R-:W-:Y:S01]  /*86b0*/  FFMA R56, R81.reuse, R3, R56 ;  /* 0x0000000351387223 */ /* 0x040fe20000000038 */
[----:B------:R-:W-:Y:S02]  /*86c0*/  HADD2.F32 R0, -RZ, R145.H1_H1 ;  /* 0x30000091ff007230 */ /* 0x000fe40000004100 */
[C---:B------:R-:W-:Y:S01]  /*86d0*/  FFMA R57, R81.reuse, R2, R57 ;  /* 0x0000000251397223 */ /* 0x040fe20000000039 */
[----:B------:R1:W-:Y:S01]  /*86e0*/  STS.128 [R187+0x4400], R116 ;  /* 0x00440074bb007388 */ /* 0x0003e20000000c00 */
[C---:B------:R-:W-:Y:S01]  /*86f0*/  FMUL R63, R78.reuse, R63 ;  /* 0x0000003f4e3f7220 */ /* 0x040fe20000400000 */
[--C-:B------:R-:W-:Y:S02]  /*8700*/  HADD2.F32 R3, -RZ, R146.reuse.H0_H0 ;  /* 0x20000092ff037230 */ /* 0x100fe40000004100 */
[C---:B------:R-:W-:Y:S01]  /*8710*/  FFMA R58, R81.reuse, R83, R58 ;  /* 0x00000053513a7223 */ /* 0x040fe2000000003a */
        /* <DEDUP_REMOVED lines=8> */
[----:B---3--:R-:W-:Y:S01]  /*87a0*/  F2FP.RELU.F16.F32.PACK_AB R124, R49, R48 ;  /* 0x00000030317c723e */ /* 0x008fe200000008ff */
[----:B------:R-:W-:Y:S01]  /*87b0*/  FFMA R60, R81, R3, R60 ;  /* 0x00000003513c7223 */ /* 0x000fe2000000003c */
[----:B------:R-:W-:Y:S01]  /*87c0*/  F2FP.RELU.F16.F32.PACK_AB R125, R55, R50 ;  /* 0x00000032377d723e */ /* 0x000fe200000008ff */
[----:B------:R-:W-:Y:S01]  /*87d0*/  FFMA R61, R81, R2, R61 ;  /* 0x00000002513d7223 */ /* 0x000fe2000000003d */
[----:B------:R-:W-:Y:S01]  /*87e0*/  F2FP.RELU.F16.F32.PACK_AB R126, R53, R52 ;  /* 0x00000034357e723e */ /* 0x000fe200000008ff */
[----:B------:R-:W-:Y:S01]  /*87f0*/  FFMA R62, R81, R83, R62 ;  /* 0x00000053513e7223 */ /* 0x000fe2000000003e */
[----:B------:R-:W-:Y:S01]  /*8800*/  F2FP.RELU.F16.F32.PACK_AB R127, R59, R54 ;  /* 0x000000363b7f723e */ /* 0x000fe200000008ff */
[----:B------:R-:W-:Y:S01]  /*8810*/  FFMA R67, R81, R82, R67 ;  /* 0x0000005251437223 */ /* 0x000fe20000000043 */
[----:B----4-:R-:W-:Y:S02]  /*8820*/  F2FP.RELU.F16.F32.PACK_AB R132, R57, R56 ;  /* 0x000000383984723e */ /* 0x010fe400000008ff */
[----:B------:R-:W-:Y:S01]  /*8830*/  F2FP.RELU.F16.F32.PACK_AB R133, R63, R58 ;  /* 0x0000003a3f85723e */ /* 0x000fe200000008ff */
[----:B------:R1:W-:Y:S01]  /*8840*/  STS.128 [R178+0x4400], R124 ;  /* 0x0044007cb2007388 */ /* 0x0003e20000000c00 */
[----:B------:R-:W-:Y:S02]  /*8850*/  F2FP.RELU.F16.F32.PACK_AB R134, R61, R60 ;  /* 0x0000003c3d86723e */ /* 0x000fe400000008ff */
[----:B------:R-:W-:Y:S02]  /*8860*/  F2FP.RELU.F16.F32.PACK_AB R135, R67, R62 ;  /* 0x0000003e4387723e */ /* 0x000fe400000008ff */
[----:B------:R-:W-:Y:S02]  /*8870*/  LEA R0, R87, UR46, 0x3 ;  /* 0x0000002e57007c11 */ /* 0x000fe4000f8e18ff */
[----:B------:R-:W-:Y:S01]  /*8880*/  @!P6 SHF.L.U32 R3, R171, 0x1f, RZ ;  /* 0x0000001fab03e819 */ /* 0x000fe200000006ff */
        /* <DEDUP_REMOVED lines=9> */
[----:B------:R-:W-:Y:S02]  /*8920*/  UIADD3 UR8, UP0, UPT, UR50, 0x680, URZ ;  /* 0x0000068032087890 */ /* 0x000fe4000ff1e0ff */
[----:B------:R-:W-:Y:S02]  /*8930*/  UIADD3 UR5, UPT, UPT, UR41, 0x40, URZ ;  /* 0x0000004029057890 */ /* 0x000fe4000fffe0ff */
[----:B------:R-:W-:Y:S02]  /*8940*/  UIADD3 UR4, UPT, UPT, UR46, 0x4400, URZ ;  /* 0x000044002e047890 */ /* 0x000fe4000fffe0ff */
[----:B------:R-:W-:Y:S01]  /*8950*/  UIADD3.X UR9, UPT, UPT, URZ, UR51, URZ, UP0, !UPT ;  /* 0x00000033ff097290 */ /* 0x000fe200087fe4ff */
[----:B------:R-:W-:Y:S01]  /*8960*/  UMOV UR6, UR42 ;  /* 0x0000002a00067c82 */ /* 0x000fe20008000000 */
[----:B------:R-:W-:Y:S07]  /*8970*/  UMOV UR7, UR36 ;  /* 0x0000002400077c82 */ /* 0x000fee0008000000 */
[----:B------:R2:W-:Y:S01]  /*8980*/  UTMASTG.3D [UR4], [UR8] ;  /* 0x00000004080073b5 */ /* 0x0005e20008010000 */
[----:B------:R0:W-:Y:S01]  /*8990*/  UTMACMDFLUSH ;  /* 0x00000000000079b7 */ /* 0x0001e20000000000 */
[----:B--2---:R-:W-:Y:S04]  /*89a0*/  DEPBAR.LE SB0, 0x1 ;  /* 0x000080400000791a */ /* 0x004fe80000000000 */
.L_x_126:
[----:B------:R-:W-:Y:S05]  /*89b0*/  BSYNC.RECONVERGENT B0 ;  /* 0x0000000000007941 */ /* 0x000fea0003800200 */
.L_x_125:
[----:B------:R-:W-:Y:S01]  /*89c0*/  BAR.SYNC.DEFER_BLOCKING 0x1, 0x80 ;  /* 0x0042000000007b1d */ /* 0x000fe20000010000 */
[----:B------:R-:W-:Y:S04]  /*89d0*/  UIADD3 UR40, UPT, UPT, UR49, 0x1, URZ ;  /* 0x0000000131287890 */ /* 0x000fe8000fffe0ff */
[----:B------:R-:W-:Y:S04]  /*89e0*/  UISETP.NE.AND UP0, UPT, UR40, 0x4, UPT ;  /* 0x000000042800788c */ /* 0x000fe8000bf05270 */
[----:B------:R-:W-:Y:S01]  /*89f0*/  USEL UR40, UR40, URZ, UP0 ;  /* 0x000000ff28287287 */ /* 0x000fe20008000000 */
[----:B------:R2:W-:Y:S01]  /*8a00*/  @!P6 SYNCS.ARRIVE.TRANS64.RED.A1T0 RZ, [R85+URZ], RZ ;  /* 0x000000ff55ffe9a7 */ /* 0x0005e200081004ff */
[----:B------:R-:W-:Y:S01]  /*8a10*/  BSSY B1, `(.L_x_127) ;  /* 0x0000020000017945 */ /* 0x000fe20003800000 */
[----:B------:R-:W3:Y:S02]  /*8a20*/  @!P6 SYNCS.PHASECHK.TRANS64.TRYWAIT P0, [R0+URZ+0x50], R3 ;  /* 0x000050030000e5a7 */ /* 0x000ee400080011ff */
[----:B---3--:R-:W-:Y:S01]  /*8a30*/  @!P6 SEL R101, RZ, 0x1, !P0 ;  /* 0x00000001ff65e807 */ /* 0x008fe20004000000 */
[----:B--2---:R-:W-:Y:S06]  /*8a40*/  @P6 BRA `(.L_x_128) ;  /* 0x0000000000706947 */ /* 0x004fec0003800000 */
        /* <DEDUP_REMOVED lines=9> */
[----:B------:R-:W-:Y:S04]  /*8ae0*/  SHF.L.U32 R7, R171, 0x1f, RZ ;  /* 0x0000001fab077819 */ /* 0x000fe800000006ff */
[----:B------:R-:W2:Y:S02]  /*8af0*/  SYNCS.PHASECHK.TRANS64.TRYWAIT P0, [R0+URZ+0x50], R7 ;  /* 0x00005007000075a7 */ /* 0x000ea400080011ff */
[----:B--2---:R-:W-:Y:S05]  /*8b00*/  @!P0 BRA `(.L_x_131) ;  /* 0x00000034007c8947 */ /* 0x004fea0003800000 */
.L_x_130:
[----:B------:R-:W-:Y:S05]  /*8b10*/  BSYNC B0 ;  /* 0x0000000000007941 */ /* 0x000fea0003800000 */
.L_x_129:
        /* <DEDUP_REMOVED lines=15> */
.L_x_128:
[----:B------:R-:W-:Y:S05]  /*8c10*/  BSYNC B1 ;  /* 0x0000000000017941 */ /* 0x000fea0003800000 */
.L_x_127:
        /* <DEDUP_REMOVED lines=21> */
.L_x_132:
[----:B------:R-:W-:Y:S05]  /*8d70*/  WARPSYNC.ALL ;  /* 0x0000000000007948 */ /* 0x000fea0003800000 */
[----:B------:R-:W-:Y:S01]  /*8d80*/  R2UR UR4, R80 ;  /* 0x00000000500472ca */ /* 0x000fe200000e0000 */
[--C-:B----4-:R-:W-:Y:S01]  /*8d90*/  HADD2.F32 R82, -RZ, R88.reuse.H0_H0 ;  /* 0x20000058ff527230 */ /* 0x110fe20000004100 */
[----:B------:R-:W-:Y:S01]  /*8da0*/  ISETP.NE.AND P6, PT, R180, RZ, PT ;  /* 0x000000ffb400720c */ /* 0x000fe20003fc5270 */
[----:B------:R-:W-:Y:S01]  /*8db0*/  HADD2.F32 R83, -RZ, R88.H1_H1 ;  /* 0x30000058ff537230 */ /* 0x000fe20000004100 */
[----:B------:R-:W-:Y:S01]  /*8dc0*/  MOV R3, UR40 ;  /* 0x0000002800037c02 */ /* 0x000fe20008000f00 */
[----:B------:R-:W-:Y:S01]  /*8dd0*/  BSSY.RECONVERGENT B0, `(.L_x_133) ;  /* 0x0000100000007945 */ /* 0x000fe20003800200 */
[----:B------:R-:W-:Y:S02]  /*8de0*/  MOV R84, UR37 ;  /* 0x0000002500547c02 */ /* 0x000fe40008000f00 */
[----:B------:R-:W-:Y:S05]  /*8df0*/  ISETP.NE.AND P0, PT, R174, RZ, PT ;  /* 0x000000ffae00720c */ /* 0x000fea0003f05270 */
[----:B------:R-:W3:Y:S02]  /*8e00*/  LDTM.x64 R4, tmem[UR4+0x80] ;  /* 0x00008004000479ee */ /* 0x000ee40008340000 */
[----:B------:R-:W-:Y:S04]  /*8e10*/  @!P6 LEA R3, R3, UR46, 0x3 ;  /* 0x0000002e0303ec11 */ /* 0x000fe8000f8e18ff */
[----:B------:R-:W-:Y:S04]  /*8e20*/  @!P6 IADD3 R3, PT, PT, R3, 0x70, RZ ;  /* 0x000000700303e810 */ /* 0x000fe80007ffe0ff */
[----:B------:R-:W-:Y:S01]  /*8e30*/  @!P6 PRMT R84, R84, 0x654, R3 ;  /* 0x000006545454e816 */ /* 0x000fe20000000003 */
[C---:B---3--:R-:W-:Y:S01]  /*8e40*/  FMUL R0, R78.reuse, R4 ;  /* 0x000000044e007220 */ /* 0x048fe20000400000 */
[C---:B------:R-:W-:Y:S01]  /*8e50*/  FMUL R3, R78.reuse, R6 ;  /* 0x000000064e037220 */ /* 0x040fe20000400000 */
[C---:B------:R-:W-:Y:S01]  /*8e60*/  FMUL R4, R78.reuse, R8 ;  /* 0x000000084e047220 */ /* 0x040fe20000400000 */
[C---:B------:R-:W-:Y:S01]  /*8e70*/  FMUL R6, R78.reuse, R10 ;  /* 0x0000000a4e067220 */ /* 0x040fe20000400000 */
[C---:B------:R-:W-:Y:S01]  /*8e80*/  FFMA R0, R81.reuse, R82, R0 ;  /* 0x0000005251007223 */ /* 0x040fe20000000000 */
[C---:B------:R-:W-:Y:S01]  /*8e90*/  FMUL R8, R78.reuse, R12 ;  /* 0x0000000c4e087220 */ /* 0x040fe20000400000 */
        /* <DEDUP_REMOVED lines=38> */
[--C-:B------:R-:W-:Y:S02]  /*9100*/  HADD2.F32 R64, -RZ, R89.reuse.H0_H0 ;  /* 0x20000059ff407230 */ /* 0x100fe40000004100 */
[C---:B------:R-:W-:Y:S01]  /*9110*/  FMUL R49, R78.reuse, R53 ;  /* 0x000000354e317220 */ /* 0x040fe20000400000 */
[C---:B------:R-:W-:Y:S01]  /*9120*/  FMUL R62, R78.reuse, R66 ;  /* 0x000000424e3e7220 */ /* 0x040fe20000400000 */
[----:B------:R-:W-:Y:S02]  /*9130*/  HADD2.F32 R66, -RZ, R89.H1_H1 ;  /* 0x30000059ff427230 */ /* 0x000fe40000004100 */
[C---:B------:R-:W-:Y:S01]  /*9140*/  FMUL R53, R78.reuse, R57 ;  /* 0x000000394e357220 */ /* 0x040fe20000400000 */
[C---:B------:R-:W-:Y:S01]  /*9150*/  FMUL R7, R78.reuse, R7 ;  /* 0x000000074e077220 */ /* 0x040fe20000400000 */
[C---:B------:R-:W-:Y:S01]  /*9160*/  FMUL R57, R78.reuse, R61 ;  /* 0x0000003d4e397220 */ /* 0x040fe20000400000 */
[----:B------:R-:W-:Y:S01]  /*9170*/  FMUL R61, R78, R65 ;  /* 0x000000414e3d7220 */ /* 0x000fe20000400000 */
[--C-:B------:R-:W-:Y:S02]  /*9180*/  HADD2.F32 R65, -RZ, R90.reuse.H0_H0 ;  /* 0x2000005aff417230 */ /* 0x100fe40000004100 */
[C---:B------:R-:W-:Y:S01]  /*9190*/  FFMA R2, R81.reuse, R83, R2 ;  /* 0x0000005351027223 */ /* 0x040fe20000000002 */
[C---:B------:R-:W-:Y:S01]  /*91a0*/  FFMA R3, R81.reuse, R64, R3 ;  /* 0x0000004051037223 */ /* 0x040fe20000000003 */
[----:B------:R-:W-:Y:S02]  /*91b0*/  HADD2.F32 R64, -RZ, R90.H1_H1 ;  /* 0x3000005aff407230 */ /* 0x000fe40000004100 */
[C---:B------:R-:W-:Y:S01]  /*91c0*/  FFMA R7, R81.reuse, R66, R7 ;  /* 0x0000004251077223 */ /* 0x040fe20000000007 */
[----:B------:R-:W-:Y:S01]  /*91d0*/  FFMA R4, R81, R65, R4 ;  /* 0x0000004151047223 */ /* 0x000fe20000000004 */
[--C-:B------:R-:W-:Y:S01]  /*91e0*/  HADD2.F32 R65, -RZ, R91.reuse.H0_H0 ;  /* 0x2000005bff417230 */ /* 0x100fe20000004100 */
[----:B-1----:R-:W-:Y:S01]  /*91f0*/  F2FP.RELU.F16.F32.PACK_AB R92, R2, R0 ;  /* 0x00000000025c723e */ /* 0x002fe200000008ff */
[----:B------:R-:W-:Y:S01]  /*9200*/  HADD2.F32 R0, -RZ, R91.H1_H1 ;  /* 0x3000005bff007230 */ /* 0x000fe20000004100 */
[----:B------:R-:W-:Y:S01]  /*9210*/  F2FP.RELU.F16.F32.PACK_AB R93, R7, R3 ;  /* 0x00000003075d723e */ /* 0x000fe200000008ff */
[--C-:B--2---:R-:W-:Y:S02]  /*9220*/  HADD2.F32 R3, -RZ, R96.reuse.H0_H0 ;  /* 0x20000060ff037230 */ /* 0x104fe40000004100 */
[C---:B------:R-:W-:Y:S01]  /*9230*/  FMUL R11, R78.reuse, R11 ;  /* 0x0000000b4e0b7220 */ /* 0x040fe20000400000 */
[----:B------:R-:W-:Y:S02]  /*9240*/  HADD2.F32 R2, -RZ, R96.H1_H1 ;  /* 0x30000060ff027230 */ /* 0x000fe40000004100 */
[C---:B------:R-:W-:Y:S01]  /*9250*/  FFMA R5, R81.reuse, R64, R5 ;  /* 0x0000004051057223 */ /* 0x040fe20000000005 */
[C---:B------:R-:W-:Y:S01]  /*9260*/  FFMA R6, R81.reuse, R65, R6 ;  /* 0x0000004151067223 */ /* 0x040fe20000000006 */
[C---:B------:R-:W-:Y:S01]  /*9270*/  FFMA R11, R81.reuse, R0, R11 ;  /* 0x00000000510b7223 */ /* 0x040fe2000000000b */
[--C-:B------:R-:W-:Y:S02]  /*9280*/  HADD2.F32 R0, -RZ, R97.reuse.H0_H0 ;  /* 0x20000061ff007230 */ /* 0x100fe40000004100 */
[C---:B------:R-:W-:Y:S01]  /*9290*/  FFMA R8, R81.reuse, R3, R8 ;  /* 0x0000000351087223 */ /* 0x040fe20000000008 */
[--C-:B------:R-:W-:Y:S02]  /*92a0*/  HADD2.F32 R3, -RZ, R98.reuse.H0_H0 ;  /* 0x20000062ff037230 */ /* 0x100fe40000004100 */
[C---:B------:R-:W-:Y:S01]  /*92b0*/  FFMA R9, R81.reuse, R2, R9 ;  /* 0x0000000251097223 */ /* 0x040fe20000000009 */
[----:B------:R-:W-:Y:S02]  /*92c0*/  HADD2.F32 R2, -RZ, R97.H1_H1 ;  /* 0x30000061ff027230 */ /* 0x000fe40000004100 */
[C---:B------:R-:W-:Y:S01]  /*92d0*/  FMUL R15, R78.reuse, R15 ;  /* 0x0000000f4e0f7220 */ /* 0x040fe20000400000 */
[----:B------:R-:W-:Y:S01]  /*92e0*/  FFMA R10, R81, R0, R10 ;  /* 0x00000000510a7223 */ /* 0x000fe2000000000a */
[----:B------:R-:W-:Y:S01]  /*92f0*/  HADD2.F32 R0, -RZ, R98.H1_H1 ;  /* 0x30000062ff007230 */ /* 0x000fe20000004100 */
[----:B------:R-:W-:Y:S01]  /*9300*/  F2FP.RELU.F16.F32.PACK_AB R94, R5, R4 ;  /* 0x00000004055e723e */ /* 0x000fe200000008ff */
[--C-:B------:R-:W-:Y:S02]  /*9310*/  HADD2.F32 R5, -RZ, R104.reuse.H0_H0 ;  /* 0x20000068ff057230 */ /* 0x100fe40000004100 */
[C---:B------:R-:W-:Y:S01]  /*9320*/  FFMA R15, R81.reuse, R2, R15 ;  /* 0x00000002510f7223 */ /* 0x040fe2000000000f */
[--C-:B------:R-:W-:Y:S02]  /*9330*/  HADD2.F32 R2, -RZ, R99.reuse.H1_H1 ;  /* 0x30000063ff027230 */ /* 0x100fe40000004100 */
[C---:B------:R-:W-:Y:S01]  /*9340*/  FFMA R12, R81.reuse, R3, R12 ;  /* 0x00000003510c7223 */ /* 0x040fe2000000000c */
[----:B------:R-:W-:Y:S02]  /*9350*/  HADD2.F32 R3, -RZ, R99.H0_H0 ;  /* 0x20000063ff037230 */ /* 0x000fe40000004100 */
[C---:B------:R-:W-:Y:S01]  /*9360*/  FMUL R19, R78.reuse, R19 ;  /* 0x000000134e137220 */ /* 0x040fe20000400000 */
[----:B------:R-:W-:Y:S02]  /*9370*/  HADD2.F32 R4, -RZ, R107.H1_H1 ;  /* 0x3000006bff047230 */ /* 0x000fe40000004100 */
[C---:B------:R-:W-:Y:S01]  /*9380*/  FFMA R13, R81.reuse, R0, R13 ;  /* 0x00000000510d7223 */ /* 0x040fe2000000000d */
[----:B------:R-:W-:Y:S02]  /*9390*/  HADD2.F32 R0, -RZ, R104.H1_H1 ;  /* 0x30000068ff007230 */ /* 0x000fe40000004100 */
[C---:B------:R-:W-:Y:S01]  /*93a0*/  FFMA R14, R81.reuse, R3, R14 ;  /* 0x00000003510e7223 */ /* 0x040fe2000000000e */
[--C-:B------:R-:W-:Y:S02]  /*93b0*/  HADD2.F32 R3, -RZ, R106.reuse.H0_H0 ;  /* 0x2000006aff037230 */ /* 0x100fe40000004100 */
[C---:B------:R-:W-:Y:S01]  /*93c0*/  FFMA R19, R81.reuse, R2, R19 ;  /* 0x0000000251137223 */ /* 0x040fe20000000013 */
[----:B------:R-:W-:Y:S02]  /*93d0*/  HADD2.F32 R2, -RZ, R105.H0_H0 ;  /* 0x20000069ff027230 */ /* 0x000fe40000004100 */
[C---:B------:R-:W-:Y:S01]  /*93e0*/  FFMA R16, R81.reuse, R5, R16 ;  /* 0x0000000551107223 */ /* 0x040fe20000000010 */
[----:B------:R-:W-:Y:S02]  /*93f0*/  HADD2.F32 R5, -RZ, R107.H0_H0 ;  /* 0x2000006bff057230 */ /* 0x000fe40000004100 */
[C---:B------:R-:W-:Y:S01]  /*9400*/  FFMA R17, R81.reuse, R0, R17 ;  /* 0x0000000051117223 */ /* 0x040fe20000000011 */
[----:B------:R-:W-:Y:S02]  /*9410*/  HADD2.F32 R0, -RZ, R105.H1_H1 ;  /* 0x30000069ff007230 */ /* 0x000fe40000004100 */
[C---:B------:R-:W-:Y:S01]  /*9420*/  FMUL R23, R78.reuse, R23 ;  /* 0x000000174e177220 */ /* 0x040fe20000400000 */
[C---:B------:R-:W-:Y:S01]  /*9430*/  FFMA R18, R81.reuse, R2, R18 ;  /* 0x0000000251127223 */ /* 0x040fe20000000012 */
[----:B------:R-:W-:Y:S02]  /*9440*/  HADD2.F32 R2, -RZ, R106.H1_H1 ;  /* 0x3000006aff027230 */ /* 0x000fe40000004100 */
[C---:B------:R-:W-:Y:S01]  /*9450*/  FMUL R27, R78.reuse, R27 ;  /* 0x0000001b4e1b7220 */ /* 0x040fe20000400000 */
[C---:B------:R-:W-:Y:S01]  /*9460*/  FFMA R23, R81.reuse, R0, R23 ;  /* 0x0000000051177223 */ /* 0x040fe20000000017 */
[----:B------:R-:W-:Y:S02]  /*9470*/  HADD2.F32 R0, -RZ, R112.H0_H0 ;  /* 0x20000070ff007230 */ /* 0x000fe40000004100 */
[C---:B------:R-:W-:Y:S01]  /*9480*/  FFMA R20, R81.reuse, R3, R20 ;  /* 0x0000000351147223 */ /* 0x040fe20000000014 */
[----:B------:R-:W-:Y:S02]  /*9490*/  HADD2.F32 R3, -RZ, R114.H0_H0 ;  /* 0x20000072ff037230 */ /* 0x000fe40000004100 */
[C---:B------:R-:W-:Y:S01]  /*94a0*/  FFMA R21, R81.reuse, R2, R21 ;  /* 0x0000000251157223 */ /* 0x040fe20000000015 */
[C---:B------:R-:W-:Y:S01]  /*94b0*/  FFMA R22, R81.reuse, R5, R22 ;  /* 0x0000000551167223 */ /* 0x040fe20000000016 */
[C---:B------:R-:W-:Y:S01]  /*94c0*/  FFMA R27, R81.reuse, R4, R27 ;  /* 0x00000004511b7223 */ /* 0x040fe2000000001b */
[C---:B------:R-:W-:Y:S01]  /*94d0*/  FFMA R24, R81.reuse, R0, R24 ;  /* 0x0000000051187223 */ /* 0x040fe20000000018 */
[----:B------:R-:W-:Y:S02]  /*94e0*/  HADD2.F32 R2, -RZ, R112.H1_H1 ;  /* 0x30000070ff027230 */ /* 0x000fe40000004100 */
[C---:B------:R-:W-:Y:S01]  /*94f0*/  FMUL R31, R78.reuse, R31 ;  /* 0x0000001f4e1f7220 */ /* 0x040fe20000400000 */
[----:B------:R-:W-:Y:S02]  /*9500*/  HADD2.F32 R0, -RZ, R113.H0_H0 ;  /* 0x20000071ff007230 */ /* 0x000fe40000004100 */
[C---:B------:R-:W-:Y:S01]  /*9510*/  FMUL R35, R78.reuse, R35 ;  /* 0x000000234e237220 */ /* 0x040fe20000400000 */
[----:B------:R-:W-:Y:S02]  /*9520*/  HADD2.F32 R5, -RZ, R115.H0_H0 ;  /* 0x20000073ff057230 */ /* 0x000fe40000004100 */
[C---:B------:R-:W-:Y:S01]  /*9530*/  FFMA R25, R81.reuse, R2, R25 ;  /* 0x0000000251197223 */ /* 0x040fe20000000019 */
[----:B------:R-:W-:Y:S02]  /*9540*/  HADD2.F32 R2, -RZ, R114.H1_H1 ;  /* 0x30000072ff027230 */ /* 0x000fe40000004100 */
[----:B------:R-:W-:Y:S01]  /*9550*/  FFMA R26, R81, R0, R26 ;  /* 0x00000000511a7223 */ /* 0x000fe2000000001a */
[----:B------:R-:W-:Y:S02]  /*9560*/  HADD2.F32 R0, -RZ, R113.H1_H1 ;  /* 0x30000071ff007230 */ /* 0x000fe40000004100 */
[C---:B------:R-:W-:Y:S01]  /*9570*/  FMUL R39, R78.reuse, R39 ;  /* 0x000000274e277220 */ /* 0x040fe20000400000 */
[----:B------:R-:W-:Y:S01]  /*9580*/  HADD2.F32 R4, -RZ, R115.H1_H1 ;  /* 0x30000073ff047230 */ /* 0x000fe20000004100 */
[----:B------:R-:W-:Y:S01]  /*9590*/  F2FP.RELU.F16.F32.PACK_AB R95, R11, R6 ;  /* 0x000000060b5f723e */ /* 0x000fe200000008ff */
[C---:B------:R-:W-:Y:S01]  /*95a0*/  FMUL R43, R78.reuse, R43 ;  /* 0x0000002b4e2b7220 */ /* 0x040fe20000400000 */
[C---:B------:R-:W-:Y:S01]  /*95b0*/  FFMA R31, R81.reuse, R0, R31 ;  /* 0x00000000511f7223 */ /* 0x040fe2000000001f */
[--C-:B------:R-:W-:Y:S02]  /*95c0*/  HADD2.F32 R0, -RZ, R120.reuse.H0_H0 ;  /* 0x20000078ff007230 */ /* 0x100fe40000004100 */
[C---:B------:R-:W-:Y:S01]  /*95d0*/  FFMA R28, R81.reuse, R3, R28 ;  /* 0x00000003511c7223 */ /* 0x040fe2000000001c */
[----:B------:R1:W-:Y:S01]  /*95e0*/  STS.128 [R182+UR46+0x8400], R92 ;  /* 0x0084005cb6007988 */ /* 0x0003e20008000c2e */
[C---:B------:R-:W-:Y:S01]  /*95f0*/  FFMA R29, R81.reuse, R2, R29 ;  /* 0x00000002511d7223 */ /* 0x040fe2000000001d */
[C---:B------:R-:W-:Y:S01]  /*9600*/  FFMA R30, R81.reuse, R5, R30 ;  /* 0x00000005511e7223 */ /* 0x040fe2000000001e */
[C---:B------:R-:W-:Y:S01]  /*9610*/  FFMA R35, R81.reuse, R4, R35 ;  /* 0x0000000451237223 */ /* 0x040fe20000000023 */
[----:B------:R-:W-:Y:S02]  /*9620*/  HADD2.F32 R2, -RZ, R120.H1_H1 ;  /* 0x30000078ff027230 */ /* 0x000fe40000004100 */
[----:B------:R-:W-:Y:S01]  /*9630*/  FFMA R32, R81, R0, R32 ;  /* 0x0000000051207223 */ /* 0x000fe20000000020 */
[--C-:B------:R-:W-:Y:S01]  /*9640*/  HADD2.F32 R3, -RZ, R121.reuse.H0_H0 ;  /* 0x20000079ff037230 */ /* 0x100fe20000004100 */
[----:B------:R-:W-:Y:S01]  /*9650*/  F2FP.RELU.F16.F32.PACK_AB R8, R9, R8 ;  /* 0x000000080908723e */ /* 0x000fe200000008ff */
[----:B------:R-:W-:Y:S02]  /*9660*/  HADD2.F32 R0, -RZ, R121.H1_H1 ;  /* 0x30000079ff007230 */ /* 0x000fe40000004100 */
[C---:B------:R-:W-:Y:S01]  /*9670*/  FFMA R33, R81.reuse, R2, R33 ;  /* 0x0000000251217223 */ /* 0x040fe20000000021 */
[--C-:B------:R-:W-:Y:S02]  /*9680*/  HADD2.F32 R5, -RZ, R123.reuse.H0_H0 ;  /* 0x2000007bff057230 */ /* 0x100fe40000004100 */
[C---:B------:R-:W-:Y:S01]  /*9690*/  FFMA R34, R81.reuse, R3, R34 ;  /* 0x0000000351227223 */ /* 0x040fe20000000022 */
[--C-:B------:R-:W-:Y:S02]  /*96a0*/  HADD2.F32 R3, -RZ, R122.reuse.H0_H0 ;  /* 0x2000007aff037230 */ /* 0x100fe40000004100 */
[----:B------:R-:W-:Y:S01]  /*96b0*/  FFMA R39, R81, R0, R39 ;  /* 0x0000000051277223 */ /* 0x000fe20000000027 */
[----:B------:R-:W-:Y:S01]  /*96c0*/  HADD2.F32 R0, -RZ, R122.H1_H1 ;  /* 0x3000007aff007230 */ /* 0x000fe20000004100 */
[----:B------:R-:W-:Y:S01]  /*96d0*/  F2FP.RELU.F16.F32.PACK_AB R9, R15, R10 ;  /* 0x0000000a0f09723e */ /* 0x000fe200000008ff */
[----:B------:R-:W-:Y:S02]  /*96e0*/  HADD2.F32 R2, -RZ, R123.H1_H1 ;  /* 0x3000007bff027230 */ /* 0x000fe40000004100 */
[C---:B------:R-:W-:Y:S01]  /*96f0*/  FFMA R36, R81.reuse, R3, R36 ;  /* 0x0000000351247223 */ /* 0x040fe20000000024 */
[--C-:B------:R-:W-:Y:S02]  /*9700*/  HADD2.F32 R3, -RZ, R129.reuse.H0_H0 ;  /* 0x20000081ff037230 */ /* 0x100fe40000004100 */
[C---:B------:R-:W-:Y:S01]  /*9710*/  FFMA R37, R81.reuse, R0, R37 ;  /* 0x0000000051257223 */ /* 0x040fe20000000025 */
[C---:B------:R-:W-:Y:S01]  /*9720*/  FFMA R38, R81.reuse, R5, R38 ;  /* 0x0000000551267223 */ /* 0x040fe20000000026 */
[--C-:B------:R-:W-:Y:S02]  /*9730*/  HADD2.F32 R0, -RZ, R128.reuse.H0_H0 ;  /* 0x20000080ff007230 */ /* 0x100fe40000004100 */
[----:B------:R-:W-:Y:S01]  /*9740*/  FFMA R43, R81, R2, R43 ;  /* 0x00000002512b7223 */ /* 0x000fe2000000002b */
[----:B------:R-:W-:Y:S01]  /*9750*/  HADD2.F32 R2, -RZ, R128.H1_H1 ;  /* 0x30000080ff027230 */ /* 0x000fe20000004100 */
[----:B------:R-:W-:Y:S01]  /*9760*/  F2FP.RELU.F16.F32.PACK_AB R10, R13, R12 ;  /* 0x0000000c0d0a723e */ /* 0x000fe200000008ff */
[C---:B------:R-:W-:Y:S01]  /*9770*/  FMUL R47, R78.reuse, R47 ;  /* 0x0000002f4e2f7220 */ /* 0x040fe20000400000 */
[----:B------:R-:W-:Y:S01]  /*9780*/  F2FP.RELU.F16.F32.PACK_AB R11, R19, R14 ;  /* 0x0000000e130b723e */ /* 0x000fe200000008ff */
[C---:B------:R-:W-:Y:S01]  /*9790*/  FFMA R40, R81.reuse, R0, R40 ;  /* 0x0000000051287223 */ /* 0x040fe20000000028 */
[----:B------:R-:W-:Y:S02]  /*97a0*/  HADD2.F32 R0, -RZ, R129.H1_H1 ;  /* 0x30000081ff007230 */ /* 0x000fe40000004100 */
[C---:B------:R-:W-:Y:S01]  /*97b0*/  FFMA R41, R81.reuse, R2, R41 ;  /* 0x0000000251297223 */ /* 0x040fe20000000029 */
[----:B------:R-:W-:Y:S01]  /*97c0*/  FFMA R42, R81, R3, R42 ;  /* 0x00000003512a7223 */ /* 0x000fe2000000002a */
[----:B------:R1:W-:Y:S01]  /*97d0*/  STS.128 [R184+0x8400], R8 ;  /* 0x00840008b8007388 */ /* 0x0003e20000000c00 */
[--C-:B------:R-:W-:Y:S01]  /*97e0*/  HADD2.F32 R3, -RZ, R130.reuse.H0_H0 ;  /* 0x20000082ff037230 */ /* 0x100fe20000004100 */
[----:B------:R-:W-:Y:S01]  /*97f0*/  F2FP.RELU.F16.F32.PACK_AB R16, R17, R16 ;  /* 0x000000101110723e */ /* 0x000fe200000008ff */
[----:B------:R-:W-:Y:S01]  /*9800*/  HADD2.F32 R2, -RZ, R130.H1_H1 ;  /* 0x30000082ff027230 */ /* 0x000fe20000004100 */
[----:B------:R-:W-:Y:S01]  /*9810*/  F2FP.RELU.F16.F32.PACK_AB R17, R23, R18 ;  /* 0x000000121711723e */ /* 0x000fe200000008ff */
[----:B------:R-:W-:Y:S01]  /*9820*/  FFMA R47, R81, R0, R47 ;  /* 0x00000000512f7223 */ /* 0x000fe2000000002f */
[--C-:B------:R-:W-:Y:S01]  /*9830*/  HADD2.F32 R5, -RZ, R131.reuse.H0_H0 ;  /* 0x20000083ff057230 */ /* 0x100fe20000004100 */
[----:B------:R-:W-:Y:S01]  /*9840*/  F2FP.RELU.F16.F32.PACK_AB R18, R21, R20 ;  /* 0x000000141512723e */ /* 0x000fe200000008ff */
[----:B------:R-:W-:Y:S01]  /*9850*/  HADD2.F32 R0, -RZ, R131.H1_H1 ;  /* 0x30000083ff007230 */ /* 0x000fe20000004100 */
[----:B------:R-:W-:Y:S01]  /*9860*/  F2FP.RELU.F16.F32.PACK_AB R19, R27, R22 ;  /* 0x000000161b13723e */ /* 0x000fe200000008ff */
[C---:B------:R-:W-:Y:S01]  /*9870*/  FMUL R51, R78.reuse, R51 ;  /* 0x000000334e337220 */ /* 0x040fe20000400000 */
[C---:B------:R-:W-:Y:S01]  /*9880*/  FFMA R44, R81.reuse, R3, R44 ;  /* 0x00000003512c7223 */ /* 0x040fe2000000002c */
[C---:B------:R-:W-:Y:S01]  /*9890*/  FFMA R45, R81.reuse, R2, R45 ;  /* 0x00000002512d7223 */ /* 0x040fe2000000002d */
[C---:B------:R-:W-:Y:S01]  /*98a0*/  FFMA R46, R81.reuse, R5, R46 ;  /* 0x00000005512e7223 */ /* 0x040fe2000000002e */
[----:B------:R1:W-:Y:S01]  /*98b0*/  STS.128 [R181+0x8400], R16 ;  /* 0x00840010b5007388 */ /* 0x0003e20000000c00 */
[----:B------:R-:W-:Y:S01]  /*98c0*/  FFMA R51, R81, R0, R51 ;  /* 0x0000000051337223 */ /* 0x000fe20000000033 */
[--C-:B------:R-:W-:Y:S01]  /*98d0*/  HADD2.F32 R3, -RZ, R136.reuse.H0_H0 ;  /* 0x20000088ff037230 */ /* 0x100fe20000004100 */
[----:B------:R-:W-:Y:S01]  /*98e0*/  F2FP.RELU.F16.F32.PACK_AB R24, R25, R24 ;  /* 0x000000181918723e */ /* 0x000fe200000008ff */
[----:B------:R-:W-:Y:S01]  /*98f0*/  HADD2.F32 R0, -RZ, R136.H1_H1 ;  /* 0x30000088ff007230 */ /* 0x000fe20000004100 */
[----:B------:R-:W-:Y:S01]  /*9900*/  F2FP.RELU.F16.F32.PACK_AB R25, R31, R26 ;  /* 0x0000001a1f19723e */ /* 0x000fe200000008ff */
        /* <DEDUP_REMOVED lines=16> */
[----:B------:R-:W-:Y:S01]  /*9a10*/  FFMA R52, R81, R0, R52 ;  /* 0x0000000051347223 */ /* 0x000fe20000000034 */
[----:B------:R-:W-:Y:S01]  /*9a20*/  F2FP.RELU.F16.F32.PACK_AB R35, R43, R38 ;  /* 0x000000262b23723e */ /* 0x000fe200000008ff */
[C---:B------:R-:W-:Y:S01]  /*9a30*/  FFMA R53, R81.reuse, R2, R53 ;  /* 0x0000000251357223 */ /* 0x040fe20000000035 */
[----:B------:R-:W-:Y:S01]  /*9a40*/  FFMA R54, R81, R3, R54 ;  /* 0x0000000351367223 */ /* 0x000fe20000000036 */
[----:B------:R-:W-:Y:S01]  /*9a50*/  HADD2.F32 R0, -RZ, R139.H1_H1 ;  /* 0x3000008bff007230 */ /* 0x000fe20000004100 */
[----:B------:R-:W-:Y:S01]  /*9a60*/  F2FP.RELU.F16.F32.PACK_AB R40, R41, R40 ;  /* 0x000000282928723e */ /* 0x000fe200000008ff */
[----:B------:R1:W-:Y:S01]  /*9a70*/  STS.128 [R179+0x8400], R32 ;  /* 0x00840020b3007388 */ /* 0x0003e20000000c00 */
[C---:B------:R-:W-:Y:S01]  /*9a80*/  FMUL R59, R78.reuse, R59 ;  /* 0x0000003b4e3b7220 */ /* 0x040fe20000400000 */
[--C-:B------:R-:W-:Y:S01]  /*9a90*/  HADD2.F32 R3, -RZ, R144.reuse.H0_H0 ;  /* 0x20000090ff037230 */ /* 0x100fe20000004100 */
[----:B------:R-:W-:Y:S01]  /*9aa0*/  F2FP.RELU.F16.F32.PACK_AB R41, R47, R42 ;  /* 0x0000002a2f29723e */ /* 0x000fe200000008ff */
[----:B------:R-:W-:Y:S01]  /*9ab0*/  HADD2.F32 R2, -RZ, R144.H1_H1 ;  /* 0x30000090ff027230 */ /* 0x000fe20000004100 */
[----:B------:R-:W-:Y:S01]  /*9ac0*/  F2FP.RELU.F16.F32.PACK_AB R42, R45, R44 ;  /* 0x0000002c2d2a723e */ /* 0x000fe200000008ff */
[--C-:B------:R-:W-:Y:S01]  /*9ad0*/  HADD2.F32 R5, -RZ, R145.reuse.H0_H0 ;  /* 0x20000091ff057230 */ /* 0x100fe20000004100 */
        /* <DEDUP_REMOVED lines=8> */
[----:B------:R-:W-:Y:S01]  /*9b60*/  FFMA R58, R81, R5, R58 ;  /* 0x00000005513a7223 */ /* 0x000fe2000000003a */
[----:B------:R-:W-:Y:S01]  /*9b70*/  HADD2.F32 R2, -RZ, R146.H1_H1 ;  /* 0x30000092ff027230 */ /* 0x000fe20000004100 */
[----:B------:R-:W-:Y:S01]  /*9b80*/  F2FP.RELU.F16.F32.PACK_AB R48, R49, R48 ;  /* 0x000000303130723e */ /* 0x000fe200000008ff */
[--C-:B------:R-:W-:Y:S01]  /*9b90*/  HADD2.F32 R5, -RZ, R147.reuse.H0_H0 ;  /* 0x20000093ff057230 */ /* 0x100fe20000004100 */
[----:B------:R-:W-:Y:S01]  /*9ba0*/  F2FP.RELU.F16.F32.PACK_AB R49, R55, R50 ;  /* 0x000000323731723e */ /* 0x000fe200000008ff */
[----:B------:R-:W-:Y:S02]  /*9bb0*/  HADD2.F32 R4, -RZ, R147.H1_H1 ;  /* 0x30000093ff047230 */ /* 0x000fe40000004100 */
[----:B------:R-:W-:Y:S01]  /*9bc0*/  FFMA R63, R81, R0, R63 ;  /* 0x00000000513f7223 */ /* 0x000fe2000000003f */
[----:B------:R-:W-:Y:S01]  /*9bd0*/  FMUL R67, R78, R67 ;  /* 0x000000434e437220 */ /* 0x000fe20000400000 */
[----:B------:R-:W-:Y:S01]  /*9be0*/  F2FP.RELU.F16.F32.PACK_AB R50, R53, R52 ;  /* 0x000000343532723e */ /* 0x000fe200000008ff */
[----:B------:R-:W-:Y:S01]  /*9bf0*/  FFMA R60, R81, R3, R60 ;  /* 0x00000003513c7223 */ /* 0x000fe2000000003c */
[----:B------:R-:W-:Y:S01]  /*9c00*/  F2FP.RELU.F16.F32.PACK_AB R51, R59, R54 ;  /* 0x000000363b33723e */ /* 0x000fe200000008ff */
[C---:B------:R-:W-:Y:S01]  /*9c10*/  FFMA R61, R81.reuse, R2, R61 ;  /* 0x00000002513d7223 */ /* 0x040fe2000000003d */
[C---:B------:R-:W-:Y:S01]  /*9c20*/  FFMA R62, R81.reuse, R5, R62 ;  /* 0x00000005513e7223 */ /* 0x040fe2000000003e */
[----:B------:R-:W-:Y:S01]  /*9c30*/  FFMA R67, R81, R4, R67 ;  /* 0x0000000451437223 */ /* 0x000fe20000000043 */
[----:B------:R-:W-:Y:S01]  /*9c40*/  F2FP.RELU.F16.F32.PACK_AB R56, R57, R56 ;  /* 0x000000383938723e */ /* 0x000fe200000008ff */
[----:B------:R1:W-:Y:S01]  /*9c50*/  STS.128 [R178+0x8400], R48 ;  /* 0x00840030b2007388 */ /* 0x0003e20000000c00 */
[----:B------:R-:W-:Y:S02]  /*9c60*/  F2FP.RELU.F16.F32.PACK_AB R57, R63, R58 ;  /* 0x0000003a3f39723e */ /* 0x000fe400000008ff */
        /* <DEDUP_REMOVED lines=22> */
.L_x_134:
[----:B------:R-:W-:Y:S05]  /*9dd0*/  BSYNC.RECONVERGENT B0 ;  /* 0x0000000000007941 */ /* 0x000fea0003800200 */
.L_x_133:
        /* <DEDUP_REMOVED lines=13> */
[----:B-1----:R-:W-:Y:S04]  /*9eb0*/  @P1 IADD3 R9, PT, PT, R87, UR46, RZ ;  /* 0x0000002e57091c10 */ /* 0x002fe8000fffe0ff */
[----:B------:R-:W-:Y:S01]  /*9ec0*/  @P1 IADD3 R7, PT, PT, R102, R9, RZ ;  /* 0x0000000966071210 */ /* 0x000fe20007ffe0ff */
[--C-:B------:R-:W-:Y:S02]  /*9ed0*/  @P1 IMAD.IADD R5, R100, 0x1, R9.reuse ;  /* 0x0000000164051824 */ /* 0x100fe400078e0209 */
[----:B------:R-:W-:Y:S01]  /*9ee0*/  @P1 IMAD.IADD R2, R108, 0x1, R9 ;  /* 0x000000016c021824 */ /* 0x000fe200078e0209 */
[----:B------:R-:W-:Y:S06]  /*9ef0*/  @P0 BRA `(.L_x_138) ;  /* 0x00000000000c0947 */ /* 0x000fec0003800000 */
[----:B------:R-:W-:Y:S04]  /*9f00*/  SHF.L.U32 R0, R171, 0x1f, RZ ;  /* 0x0000001fab007819 */ /* 0x000fe800000006ff */
[----:B------:R-:W1:Y:S02]  /*9f10*/  SYNCS.PHASECHK.TRANS64.TRYWAIT P0, [R3+URZ+0x50], R0 ;  /* 0x00005000030075a7 */ /* 0x000e6400080011ff */
[----:B-1----:R-:W-:Y:S05]  /*9f20*/  @!P0 BRA `(.L_x_139) ;  /* 0x0000002000888947 */ /* 0x002fea0003800000 */
.L_x_138:
[----:B------:R-:W-:Y:S05]  /*9f30*/  BSYNC B0 ;  /* 0x0000000000007941 */ /* 0x000fea0003800000 */
.L_x_137:
[----:B------:R-:W-:Y:S11]  /*9f40*/  ISETP.NE.AND P0, PT, R103, RZ, PT ;  /* 0x000000ff6700720c */ /* 0x000ff60003f05270 */
[----:B------:R-:W-:Y:S02]  /*9f50*/  @!UPT UIADD3 URZ, UPT, UPT, URZ, URZ, URZ ;  /* 0x000000fffffff290 */ /* 0x000fe4000fffe0ff */
[----:B------:R2:W3:Y:S01]  /*9f60*/  @P0 LDS.128 R88, [R87+UR46+0x400] ;  /* 0x0004002e57580984 */ /* 0x0004e20008000c00 */
[----:B-1----:R-:W-:Y:S01]  /*9f70*/  @P0 IMAD.IADD R3, R102, 0x1, R5 ;  /* 0x0000000166030824 */ /* 0x002fe200078e0205 */
[C---:B------:R-:W-:Y:S01]  /*9f80*/  @P0 IADD3 R4, PT, PT, R108.reuse, R5, RZ ;  /* 0x000000056c040210 */ /* 0x040fe20007ffe0ff */
[C---:B------:R-:W-:Y:S01]  /*9f90*/  @P0 IMAD.IADD R0, R108.reuse, 0x1, R7 ;  /* 0x000000016c000824 */ /* 0x040fe200078e0207 */
[----:B------:R2:W4:Y:S02]  /*9fa0*/  @P0 LDS.128 R96, [R2+0x400] ;  /* 0x0004000002600984 */ /* 0x0005240000000c00 */
[----:B------:R-:W-:Y:S02]  /*9fb0*/  @P0 IADD3 R108, PT, PT, R108, R3, RZ ;  /* 0x000000036c6c0210 */ /* 0x000fe40007ffe0ff */
[----:B------:R2:W1:Y:S04]  /*9fc0*/  @P0 LDS.128 R104, [R7+0x400] ;  /* 0x0004000007680984 */ /* 0x0004680000000c00 */
[----:B------:R2:W1:Y:S04]  /*9fd0*/  @P0 LDS.128 R112, [R0+0x400] ;  /* 0x0004000000700984 */ /* 0x0004680000000c00 */
[----:B------:R2:W1:Y:S04]  /*9fe0*/  @P0 LDS.128 R120, [R5+0x400] ;  /* 0x0004000005780984 */ /* 0x0004680000000c00 */
[----:B------:R2:W1:Y:S04]  /*9ff0*/  @P0 LDS.128 R128, [R4+0x400] ;  /* 0x0004000004800984 */ /* 0x0004680000000c00 */
[----:B------:R2:W1:Y:S04]  /*a000*/  @P0 LDS.128 R136, [R3+0x400] ;  /* 0x0004000003880984 */ /* 0x0004680000000c00 */
[----:B------:R2:W1:Y:S02]  /*a010*/  @P0 LDS.128 R144, [R108+0x400] ;  /* 0x000400006c900984 */ /* 0x0004640000000c00 */
.L_x_136:
[----:B------:R-:W-:Y:S05]  /*a020*/  BSYNC B1 ;  /* 0x0000000000017941 */ /* 0x000fea0003800000 */
.L_x_135:
[----:B--2---:R-:W-:Y:S05]  /*a030*/  VIADD R3, R80, 0xc0 ;  /* 0x000000c050037836 */ /* 0x004fea0000000000 */
[----:B------:R-:W-:Y:S04]  /*a040*/  SHF.R.U32.HI R3, RZ, 0x15, R3 ;  /* 0x00000015ff037819 */ /* 0x000fe80000011603 */
[----:B------:R-:W-:Y:S11]  /*a050*/  LOP3.LUT P0, RZ, R3, 0x3, R166, 0x48, !PT ;  /* 0x0000000303ff7812 */ /* 0x000ff600078048a6 */
[----:B------:R-:W-:Y:S02]  /*a060*/  @!UPT UIADD3 URZ, UPT, UPT, URZ, URZ, URZ ;  /* 0x000000fffffff290 */ /* 0x000fe4000fffe0ff */
[----:B------:R-:W-:Y:S05]  /*a070*/  @!P0 BRA `(.L_x_140) ;  /* 0x0000000000408947 */ /* 0x000fea0003800000 */
[----:B------:R-:W2:Y:S01]  /*a080*/  LDCU.64 UR8, c[0x4][0x70] ;  /* 0x01000e00ff0877ac */ /* 0x000ea20008000a00 */
[----:B------:R-:W-:Y:S01]  /*a090*/  MOV R3, 0x0 ;  /* 0x0000000000037802 */ /* 0x000fe20000000f00 */
[----:B------:R-:W-:Y:S02]  /*a0a0*/  HFMA2 R12, -RZ, RZ, 0, 5.9604644775390625e-08 ;  /* 0x00000001ff0c7431 */ /* 0x000fe400000001ff */
[----:B-1----:R-:W-:Y:S02]  /*a0b0*/  IMAD.MOV.U32 R8, RZ, RZ, 0x192 ;  /* 0x00000192ff087424 */ /* 0x002fe400078e00ff */
[----:B------:R-:W-:Y:S01]  /*a0c0*/  IMAD.MOV.U32 R13, RZ, RZ, RZ ;  /* 0x000000ffff0d7224 */ /* 0x000fe200078e00ff */
[----:B------:R-:W1:Y:S01]  /*a0d0*/  LDCU.64 UR6, c[0x4][0x78] ;  /* 0x01000f00ff0677ac */ /* 0x000e620008000a00 */
[----:B------:R-:W3:Y:S01]  /*a0e0*/  LDC.64 R2, c[0x4][R3] ;  /* 0x0100000003027b82 */ /* 0x000ee20000000a00 */
[----:B------:R-:W5:Y:S01]  /*a0f0*/  LDCU.64 UR4, c[0x4][0x10] ;  /* 0x01000200ff0477ac */ /* 0x000f620008000a00 */
[----:B--2---:R-:W-:Y:S01]  /*a100*/  MOV R5, UR9 ;  /* 0x0000000900057c02 */ /* 0x004fe20008000f00 */
[----:B------:R-:W-:Y:S01]  /*a110*/  IMAD.U32 R4, RZ, RZ, UR8 ;  /* 0x00000008ff047e24 */ /* 0x000fe2000f8e00ff */
[----:B-1----:R-:W-:Y:S01]  /*a120*/  MOV R7, UR7 ;  /* 0x0000000700077c02 */ /* 0x002fe20008000f00 */
[----:B------:R-:W-:Y:S01]  /*a130*/  IMAD.U32 R6, RZ, RZ, UR6 ;  /* 0x00000006ff067e24 */ /* 0x000fe2000f8e00ff */
[----:B-----5:R-:W-:Y:S01]  /*a140*/  MOV R11, UR5 ;  /* 0x00000005000b7c02 */ /* 0x020fe20008000f00 */
[----:B------:R-:W-:Y:S02]  /*a150*/  IMAD.U32 R10, RZ, RZ, UR4 ;  /* 0x00000004ff0a7e24 */ /* 0x000fe4000f8e00ff */
[----:B------:R-:W-:Y:S07]  /*a160*/  LEPC R20, `(.L_x_140) ;  /* 0x000000001014794e */ /* 0x000fee0000000000 */
[----:B---34-:R-:W-:Y:S05]  /*a170*/  CALL.ABS.NOINC R2 ;  /* 0x0000000002007343 */ /* 0x018fea0003c00000 */
.L_x_140:
[----:B------:R-:W-:Y:S01]  /*a180*/  ISETP.NE.AND P0, PT, R174, RZ, PT ;  /* 0x000000ffae00720c */ /* 0x000fe20003f05270 */
[----:B------:R-:W-:Y:S05]  /*a190*/  WARPSYNC.ALL ;  /* 0x0000000000007948 */ /* 0x000fea0003800000 */
[----:B------:R-:W-:Y:S01]  /*a1a0*/  R2UR UR4, R80 ;  /* 0x00000000500472ca */ /* 0x000fe200000e0000 */
[--C-:B---3--:R-:W-:Y:S01]  /*a1b0*/  HADD2.F32 R82, -RZ, R88.reuse.H0_H0 ;  /* 0x20000058ff527230 */ /* 0x108fe20000004100 */
[----:B------:R-:W-:Y:S01]  /*a1c0*/  IADD3 R183, PT, PT, R183, 0xd0, RZ ;  /* 0x000000d0b7b77810 */ /* 0x000fe20007ffe0ff */
[----:B------:R-:W-:Y:S01]  /*a1d0*/  HADD2.F32 R84, -RZ, R88.H1_H1 ;  /* 0x30000058ff547230 */ /* 0x000fe20000004100 */
[----:B------:R-:W-:Y:S01]  /*a1e0*/  BSSY.RECONVERGENT B0, `(.L_x_141) ;  /* 0x00000fc000007945 */ /* 0x000fe20003800200 */
[--C-:B------:R-:W-:Y:S01]  /*a1f0*/  HADD2.F32 R83, -RZ, R89.reuse.H0_H0 ;  /* 0x20000059ff537230 */ /* 0x100fe20000004100 */
[----:B------:R-:W-:Y:S01]  /*a200*/  LOP3.LUT R183, R183, 0xfefffff8, RZ, 0xc0, !PT ;  /* 0xfefffff8b7b77812 */ /* 0x000fe200078ec0ff */
[----:B------:R-:W-:Y:S02]  /*a210*/  HADD2.F32 R86, -RZ, R89.H1_H1 ;  /* 0x30000059ff567230 */ /* 0x000fe40000004100 */
[--C-:B------:R-:W-:Y:S02]  /*a220*/  HADD2.F32 R85, -RZ, R90.reuse.H0_H0 ;  /* 0x2000005aff557230 */ /* 0x100fe40000004100 */
[----:B------:R-:W-:Y:S02]  /*a230*/  HADD2.F32 R88, -RZ, R90.H1_H1 ;  /* 0x3000005aff587230 */ /* 0x000fe40000004100 */
[----:B-1----:R-:W1:Y:S01]  /*a240*/  LDTM.x64 R4, tmem[UR4+0xc0] ;  /* 0x0000c004000479ee */ /* 0x002e620008340000 */
[----:B------:R-:W-:Y:S01]  /*a250*/  NOP ;  /* 0x0000000000007918 */ /* 0x000fe20000000000 */
[----:B-1----:R1:W-:Y:S01]  /*a260*/  SYNCS.ARRIVE.TRANS64.RED.A1T0 RZ, [R183+URZ], RZ ;  /* 0x000000ffb7ff79a7 */ /* 0x0023e200081004ff */
[--C-:B------:R-:W-:Y:S02]  /*a270*/  HADD2.F32 R87, -RZ, R91.reuse.H0_H0 ;  /* 0x2000005bff577230 */ /* 0x100fe40000004100 */
[----:B------:R-:W-:Y:S02]  /*a280*/  HADD2.F32 R90, -RZ, R91.H1_H1 ;  /* 0x3000005bff5a7230 */ /* 0x000fe40000004100 */
[--C-:B----4-:R-:W-:Y:S02]  /*a290*/  HADD2.F32 R89, -RZ, R96.reuse.H0_H0 ;  /* 0x20000060ff597230 */ /* 0x110fe40000004100 */
[----:B------:R-:W-:Y:S02]  /*a2a0*/  HADD2.F32 R91, -RZ, R96.H1_H1 ;  /* 0x30000060ff5b7230 */ /* 0x000fe40000004100 */
[--C-:B------:R-:W-:Y:S02]  /*a2b0*/  HADD2.F32 R92, -RZ, R97.reuse.H0_H0 ;  /* 0x20000061ff5c7230 */ /* 0x100fe40000004100 */
[----:B------:R-:W-:Y:S02]  /*a2c0*/  HADD2.F32 R94, -RZ, R97.H1_H1 ;  /* 0x30000061ff5e7230 */ /* 0x000fe40000004100 */
[--C-:B------:R-:W-:Y:S02]  /*a2d0*/  HADD2.F32 R93, -RZ, R98.reuse.H0_H0 ;  /* 0x20000062ff5d7230 */ /* 0x100fe40000004100 */
[----:B------:R-:W-:Y:S02]  /*a2e0*/  HADD2.F32 R96, -RZ, R98.H1_H1 ;  /* 0x30000062ff607230 */ /* 0x000fe40000004100 */
[--C-:B------:R-:W-:Y:S02]  /*a2f0*/  HADD2.F32 R95, -RZ, R99.reuse.H0_H0 ;  /* 0x20000063ff5f7230 */ /* 0x100fe40000004100 */
[----:B------:R-:W-:Y:S02]  /*a300*/  HADD2.F32 R98, -RZ, R99.H1_H1 ;  /* 0x30000063ff627230 */ /* 0x000fe40000004100 */
[--C-:B------:R-:W-:Y:S02]  /*a310*/  HADD2.F32 R97, -RZ, R104.reuse.H0_H0 ;  /* 0x20000068ff617230 */ /* 0x100fe40000004100 */
[C---:B------:R-:W-:Y:S01]  /*a320*/  FMUL R4, R78.reuse, R4 ;  /* 0x000000044e047220 */ /* 0x040fe20000400000 */
[C---:B------:R-:W-:Y:S01]  /*a330*/  FMUL R5, R78.reuse, R5 ;  /* 0x000000054e057220 */ /* 0x040fe20000400000 */
[C---:B------:R-:W-:Y:S01]  /*a340*/  FMUL R6, R78.reuse, R6 ;  /* 0x000000064e067220 */ /* 0x040fe20000400000 */
[C---:B------:R-:W-:Y:S01]  /*a350*/  FMUL R7, R78.reuse, R7 ;  /* 0x000000074e077220 */ /* 0x040fe20000400000 */
[C---:B------:R-:W-:Y:S01]  /*a360*/  FFMA R4, R81.reuse, R82, R4 ;  /* 0x0000005251047223 */ /* 0x040fe20000000004 */
[C---:B------:R-:W-:Y:S01]  /*a370*/  FFMA R5, R81.reuse, R84, R5 ;  /* 0x0000005451057223 */ /* 0x040fe20000000005 */
[C---:B------:R-:W-:Y:S01]  /*a380*/  FFMA R6, R81.reuse, R83, R6 ;  /* 0x0000005351067223 */ /* 0x040fe20000000006 */
[----:B------:R-:W-:Y:S01]  /*a390*/  FFMA R7, R81, R86, R7 ;  /* 0x0000005651077223 */ /* 0x000fe20000000007 */
[C---:B------:R-:W-:Y:S01]  /*a3a0*/  FMUL R8, R78.reuse, R8 ;  /* 0x000000084e087220 */ /* 0x040fe20000400000 */
[C---:B------:R-:W-:Y:S01]  /*a3b0*/  FMUL R9, R78.reuse, R9 ;  /* 0x000000094e097220 */ /* 0x040fe20000400000 */
[----:B------:R-:W-:Y:S01]  /*a3c0*/  F2FP.RELU.F16.F32.PACK_AB R4, R5, R4 ;  /* 0x000000040504723e */ /* 0x000fe200000008ff */
[C---:B------:R-:W-:Y:S01]  /*a3d0*/  FMUL R10, R78.reuse, R10 ;  /* 0x0000000a4e0a7220 */ /* 0x040fe20000400000 */
[----:B------:R-:W-:Y:S01]  /*a3e0*/  F2FP.RELU.F16.F32.PACK_AB R5, R7, R6 ;  /* 0x000000060705723e */ /* 0x000fe200000008ff */
[C---:B------:R-:W-:Y:S01]  /*a3f0*/  FFMA R8, R81.reuse, R85, R8 ;  /* 0x0000005551087223 */ /* 0x040fe20000000008 */
[C---:B------:R-:W-:Y:S01]  /*a400*/  FFMA R9, R81.reuse, R88, R9 ;  /* 0x0000005851097223 */ /* 0x040fe20000000009 */
[----:B------:R-:W-:Y:S01]  /*a410*/  FFMA R10, R81, R87, R10 ;  /* 0x00000057510a7223 */ /* 0x000fe2000000000a */
[C---:B------:R-:W-:Y:S01]  /*a420*/  FMUL R11, R78.reuse, R11 ;  /* 0x0000000b4e0b7220 */ /* 0x040fe20000400000 */
[C---:B------:R-:W-:Y:S01]  /*a430*/  FMUL R0, R78.reuse, R12 ;  /* 0x0000000c4e007220 */ /* 0x040fe20000400000 */
[C---:B------:R-:W-:Y:S01]  /*a440*/  FMUL R2, R78.reuse, R13 ;  /* 0x0000000d4e027220 */ /* 0x040fe20000400000 */
[----:B------:R-:W-:Y:S01]  /*a450*/  F2FP.RELU.F16.F32.PACK_AB R6, R9, R8 ;  /* 0x000000080906723e */ /* 0x000fe200000008ff */
[C---:B------:R-:W-:Y:S01]  /*a460*/  FFMA R11, R81.reuse, R90, R11 ;  /* 0x0000005a510b7223 */ /* 0x040fe2000000000b */
[C---:B------:R-:W-:Y:S01]  /*a470*/  FFMA R0, R81.reuse, R89, R0 ;  /* 0x0000005951007223 */ /* 0x040fe20000000000 */
[----:B------:R-:W-:Y:S01]  /*a480*/  FFMA R2, R81, R91, R2 ;  /* 0x0000005b51027223 */ /* 0x000fe20000000002 */
[C---:B------:R-:W-:Y:S01]  /*a490*/  FMUL R3, R78.reuse, R14 ;  /* 0x0000000e4e037220 */ /* 0x040fe20000400000 */
[C---:B------:R-:W-:Y:S01]  /*a4a0*/  FMUL R15, R78.reuse, R15 ;  /* 0x0000000f4e0f7220 */ /* 0x040fe20000400000 */
[----:B------:R-:W-:Y:S01]  /*a4b0*/  F2FP.RELU.F16.F32.PACK_AB R7, R11, R10 ;  /* 0x0000000a0b07723e */ /* 0x000fe200000008ff */
[----:B------:R-:W-:Y:S01]  /*a4c0*/  FMUL R12, R78, R16 ;  /* 0x000000104e0c7220 */ /* 0x000fe20000400000 */
[----:B------:R-:W-:Y:S01]  /*a4d0*/  F2FP.RELU.F16.F32.PACK_AB R8, R2, R0 ;  /* 0x000000000208723e */ /* 0x000fe200000008ff */
[C---:B------:R-:W-:Y:S01]  /*a4e0*/  FFMA R3, R81.reuse, R92, R3 ;  /* 0x0000005c51037223 */ /* 0x040fe20000000003 */
[C---:B------:R-:W-:Y:S01]  /*a4f0*/  FFMA R15, R81.reuse, R94, R15 ;  /* 0x0000005e510f7223 */ /* 0x040fe2000000000f */
[----:B------:R1:W-:Y:S01]  /*a500*/  STS.128 [R182+UR46+0xc400], R4 ;  /* 0x00c40004b6007988 */ /* 0x0003e20008000c2e */
[----:B------:R-:W-:Y:S01]  /*a510*/  FFMA R12, R81, R93, R12 ;  /* 0x0000005d510c7223 */ /* 0x000fe2000000000c */
[C---:B------:R-:W-:Y:S01]  /*a520*/  FMUL R13, R78.reuse, R17 ;  /* 0x000000114e0d7220 */ /* 0x040fe20000400000 */
[C---:B------:R-:W-:Y:S01]  /*a530*/  FMUL R14, R78.reuse, R18 ;  /* 0x000000124e0e7220 */ /* 0x040fe20000400000 */
[----:B------:R-:W-:Y:S01]  /*a540*/  F2FP.RELU.F16.F32.PACK_AB R9, R15, R3 ;  /* 0x000000030f09723e */ /* 0x000fe200000008ff */
[C---:B------:R-:W-:Y:S01]  /*a550*/  FMUL R19, R78.reuse, R19 ;  /* 0x000000134e137220 */ /* 0x040fe20000400000 */
[C---:B------:R-:W-:Y:S01]  /*a560*/  FFMA R13, R81.reuse, R96, R13 ;  /* 0x00000060510d7223 */ /* 0x040fe2000000000d */
[C---:B------:R-:W-:Y:S01]  /*a570*/  FFMA R14, R81.reuse, R95, R14 ;  /* 0x0000005f510e7223 */ /* 0x040fe2000000000e */
[----:B------:R-:W-:Y:S02]  /*a580*/  HADD2.F32 R100, -RZ, R104.H1_H1 ;  /* 0x30000068ff647230 */ /* 0x000fe40000004100 */
[----:B------:R-:W-:Y:S01]  /*a590*/  FFMA R19, R81, R98, R19 ;  /* 0x0000006251137223 */ /* 0x000fe20000000013 */
[C---:B------:R-:W-:Y:S01]  /*a5a0*/  FMUL R16, R78.reuse, R20 ;  /* 0x000000144e107220 */ /* 0x040fe20000400000 */
[----:B------:R-:W-:Y:S01]  /*a5b0*/  F2FP.RELU.F16.F32.PACK_AB R10, R13, R12 ;  /* 0x0000000c0d0a723e */ /* 0x000fe200000008ff */
[--C-:B------:R-:W-:Y:S02]  /*a5c0*/  HADD2.F32 R99, -RZ, R105.reuse.H0_H0 ;  /* 0x20000069ff637230 */ /* 0x100fe40000004100 */
[C---:B------:R-:W-:Y:S01]  /*a5d0*/  FMUL R17, R78.reuse, R21 ;  /* 0x000000154e117220 */ /* 0x040fe20000400000 */
[----:B------:R-:W-:Y:S01]  /*a5e0*/  F2FP.RELU.F16.F32.PACK_AB R11, R19, R14 ;  /* 0x0000000e130b723e */ /* 0x000fe200000008ff */
[C---:B------:R-:W-:Y:S01]  /*a5f0*/  FFMA R16, R81.reuse, R97, R16 ;  /* 0x0000006151107223 */ /* 0x040fe20000000010 */
[----:B------:R-:W-:Y:S02]  /*a600*/  HADD2.F32 R102, -RZ, R105.H1_H1 ;  /* 0x30000069ff667230 */ /* 0x000fe40000004100 */
[----:B------:R-:W-:Y:S01]  /*a610*/  FFMA R17, R81, R100, R17 ;  /* 0x0000006451117223 */ /* 0x000fe20000000011 */
[C---:B------:R-:W-:Y:S01]  /*a620*/  FMUL R18, R78.reuse, R22 ;  /* 0x000000164e127220 */ /* 0x040fe20000400000 */
[----:B------:R1:W-:Y:S01]  /*a630*/  STS.128 [R184+0xc400], R8 ;  /* 0x00c40008b8007388 */ /* 0x0003e20000000c00 */
[--C-:B------:R-:W-:Y:S02]  /*a640*/  HADD2.F32 R101, -RZ, R106.reuse.H0_H0 ;  /* 0x2000006aff657230 */ /* 0x100fe40000004100 */
[C---:B------:R-:W-:Y:S01]  /*a650*/  FMUL R23, R78.reuse, R23 ;  /* 0x000000174e177220 */ /* 0x040fe20000400000 */
[----:B------:R-:W-:Y:S01]  /*a660*/  F2FP.RELU.F16.F32.PACK_AB R16, R17, R16 ;  /* 0x000000101110723e */ /* 0x000fe200000008ff */
[C---:B------:R-:W-:Y:S01]  /*a670*/  FFMA R18, R81.reuse, R99, R18 ;  /* 0x0000006351127223 */ /* 0x040fe20000000012 */
[----:B------:R-:W-:Y:S02]  /*a680*/  HADD2.F32 R104, -RZ, R106.H1_H1 ;  /* 0x3000006aff687230 */ /* 0x000fe40000004100 */
[----:B------:R-:W-:Y:S01]  /*a690*/  FFMA R23, R81, R102, R23 ;  /* 0x0000006651177223 */ /* 0x000fe20000000017 */
[C---:B------:R-:W-:Y:S01]  /*a6a0*/  FMUL R20, R78.reuse, R24 ;  /* 0x000000184e147220 */ /* 0x040fe20000400000 */
[--C-:B------:R-:W-:Y:S02]  /*a6b0*/  HADD2.F32 R103, -RZ, R107.reuse.H0_H0 ;  /* 0x2000006bff677230 */ /* 0x100fe40000004100 */
[C---:B------:R-:W-:Y:S01]  /*a6c0*/  FMUL R21, R78.reuse, R25 ;  /* 0x000000194e157220 */ /* 0x040fe20000400000 */
[----:B------:R-:W-:Y:S01]  /*a6d0*/  HADD2.F32 R106, -RZ, R107.H1_H1 ;  /* 0x3000006bff6a7230 */ /* 0x000fe20000004100 */
[----:B------:R-:W-:Y:S01]  /*a6e0*/  F2FP.RELU.F16.F32.PACK_AB R17, R23, R18 ;  /* 0x000000121711723e */ /* 0x000fe200000008ff */
[C---:B------:R-:W-:Y:S01]  /*a6f0*/  FFMA R20, R81.reuse, R101, R20 ;  /* 0x0000006551147223 */ /* 0x040fe20000000014 */
        /* <DEDUP_REMOVED lines=16> */
[--C-:B------:R-:W-:Y:S01]  /*a800*/  HADD2.F32 R109, -RZ, R114.reuse.H0_H0 ;  /* 0x20000072ff6d7230 */ /* 0x100fe20000004100 */
[----:B------:R1:W-:Y:S01]  /*a810*/  STS.128 [R181+0xc400], R16 ;  /* 0x00c40010b5007388 */ /* 0x0003e20000000c00 */
        /* <DEDUP_REMOVED lines=69> */
[C---:B------:R-:W-:Y:S01]  /*ac70*/  FFMA R45, R81.reuse, R128, R45 ;  /* 0x00000080512d7223 */ /* 0x040fe2000000002d */
[C---:B------:R-:W-:Y:S01]  /*ac80*/  FMUL R46, R78.reuse, R50 ;  /* 0x000000324e2e7220 */ /* 0x040fe20000400000 */
[--C-:B------:R-:W-:Y:S02]  /*ac90*/  HADD2.F32 R129, -RZ, R136.reuse.H0_H0 ;  /* 0x20000088ff817230 */ /* 0x100fe40000004100 */
[C---:B------:R-:W-:Y:S01]  /*aca0*/  FMUL R51, R78.reuse, R51 ;  /* 0x000000334e337220 */ /* 0x040fe20000400000 */
[----:B------:R-:W-:Y:S02]  /*acb0*/  HADD2.F32 R132, -RZ, R136.H1_H1 ;  /* 0x30000088ff847230 */ /* 0x000fe40000004100 */
[C---:B------:R-:W-:Y:S01]  /*acc0*/  FMUL R48, R78.reuse, R52 ;  /* 0x000000344e307220 */ /* 0x040fe20000400000 */
[--C-:B------:R-:W-:Y:S02]  /*acd0*/  HADD2.F32 R131, -RZ, R137.reuse.H0_H0 ;  /* 0x20000089ff837230 */ /* 0x100fe40000004100 */
[C---:B------:R-:W-:Y:S01]  /*ace0*/  FMUL R49, R78.reuse, R53 ;  /* 0x000000354e317220 */ /* 0x040fe20000400000 */
[C---:B------:R-:W-:Y:S01]  /*acf0*/  FFMA R46, R81.reuse, R127, R46 ;  /* 0x0000007f512e7223 */ /* 0x040fe2000000002e */
[----:B------:R-:W-:Y:S02]  /*ad00*/  HADD2.F32 R134, -RZ, R137.H1_H1 ;  /* 0x30000089ff867230 */ /* 0x000fe40000004100 */
[C---:B------:R-:W-:Y:S01]  /*ad10*/  FMUL R50, R78.reuse, R54 ;  /* 0x000000364e327220 */ /* 0x040fe20000400000 */
[C---:B------:R-:W-:Y:S01]  /*ad20*/  FFMA R51, R81.reuse, R130, R51 ;  /* 0x0000008251337223 */ /* 0x040fe20000000033 */
        /* <DEDUP_REMOVED lines=11> */
[----:B------:R-:W-:Y:S01]  /*ade0*/  FFMA R55, R81, R134, R55 ;  /* 0x0000008651377223 */ /* 0x000fe20000000037 */
[--C-:B------:R-:W-:Y:S02]  /*adf0*/  HADD2.F32 R137, -RZ, R144.reuse.H0_H0 ;  /* 0x20000090ff897230 */ /* 0x100fe40000004100 */
[C---:B------:R-:W-:Y:S01]  /*ae00*/  FMUL R59, R78.reuse, R59 ;  /* 0x0000003b4e3b7220 */ /* 0x040fe20000400000 */
[----:B------:R-:W-:Y:S01]  /*ae10*/  F2FP.RELU.F16.F32.PACK_AB R42, R45, R44 ;  /* 0x0000002c2d2a723e */ /* 0x000fe200000008ff */
[----:B------:R-:W-:Y:S01]  /*ae20*/  FFMA R52, R81, R133, R52 ;  /* 0x0000008551347223 */ /* 0x000fe20000000034 */
[----:B------:R-:W-:Y:S01]  /*ae30*/  F2FP.RELU.F16.F32.PACK_AB R43, R51, R46 ;  /* 0x0000002e332b723e */ /* 0x000fe200000008ff */
[----:B------:R-:W-:Y:S02]  /*ae40*/  HADD2.F32 R140, -RZ, R144.H1_H1 ;  /* 0x30000090ff8c7230 */ /* 0x000fe40000004100 */
[C---:B------:R-:W-:Y:S01]  /*ae50*/  FMUL R56, R78.reuse, R60 ;  /* 0x0000003c4e387220 */ /* 0x040fe20000400000 */
[C---:B------:R-:W-:Y:S01]  /*ae60*/  FFMA R53, R81.reuse, R136, R53 ;  /* 0x0000008851357223 */ /* 0x040fe20000000035 */
[--C-:B------:R-:W-:Y:S01]  /*ae70*/  HADD2.F32 R139, -RZ, R145.reuse.H0_H0 ;  /* 0x20000091ff8b7230 */ /* 0x100fe20000004100 */
[----:B------:R1:W-:Y:S01]  /*ae80*/  STS.128 [R187+0xc400], R40 ;  /* 0x00c40028bb007388 */ /* 0x0003e20000000c00 */
        /* <DEDUP_REMOVED lines=15> */
[----:B------:R-:W-:Y:S02]  /*af80*/  HADD2.F32 R146, -RZ, R147.H1_H1 ;  /* 0x30000093ff927230 */ /* 0x000fe40000004100 */
[C---:B------:R-:W-:Y:S01]  /*af90*/  FMUL R62, R78.reuse, R66 ;  /* 0x000000424e3e7220 */ /* 0x040fe20000400000 */
[----:B------:R-:W-:Y:S01]  /*afa0*/  F2FP.RELU.F16.F32.PACK_AB R49, R55, R50 ;  /* 0x000000323731723e */ /* 0x000fe200000008ff */
        /* <DEDUP_REMOVED lines=31> */
.L_x_142:
[----:B------:R-:W-:Y:S05]  /*b1a0*/  BSYNC.RECONVERGENT B0 ;  /* 0x0000000000007941 */ /* 0x000fea0003800200 */
.L_x_141:
[----:B------:R-:W-:Y:S01]  /*b1b0*/  BAR.SYNC.DEFER_BLOCKING 0x1, 0x80 ;  /* 0x0042000000007b1d */ /* 0x000fe20000010000 */
[----:B------:R-:W-:Y:S01]  /*b1c0*/  UISETP.NE.AND UP0, UPT, UR47, -0x4, UPT ;  /* 0xfffffffc2f00788c */ /* 0x000fe2000bf05270 */
[----:B------:R-:W-:Y:S08]  /*b1d0*/  IADD3 R76, PT, PT, R76, 0x1, RZ ;  /* 0x000000014c4c7810 */ /* 0x000ff00007ffe0ff */
[----:B------:R-:W-:Y:S05]  /*b1e0*/  BRA.U !UP0, `(.L_x_143) ;  /* 0x0000000108287547 */ /* 0x000fea000b800000 */
[----:B------:R-:W-:Y:S01]  /*b1f0*/  ISETP.NE.AND P0, PT, R180, RZ, PT ;  /* 0x000000ffb400720c */ /* 0x000fe20003f05270 */
[----:B------:R-:W-:Y:S01]  /*b200*/  IMAD.U32 R3, RZ, RZ, UR49 ;  /* 0x00000031ff037e24 */ /* 0x000fe2000f8e00ff */
[----:B------:R-:W-:Y:S01]  /*b210*/  UIADD3 UR49, UPT, UPT, UR49, 0x1, URZ ;  /* 0x0000000131317890 */ /* 0x000fe2000fffe0ff */
[----:B------:R-:W-:Y:S03]  /*b220*/  IMAD.U32 R0, RZ, RZ, UR37 ;  /* 0x00000025ff007e24 */ /* 0x000fe6000f8e00ff */
[----:B------:R-:W-:Y:S04]  /*b230*/  UISETP.NE.AND UP0, UPT, UR49, 0x4, UPT ;  /* 0x000000043100788c */ /* 0x000fe8000bf05270 */
[----:B------:R-:W-:Y:S03]  /*b240*/  USEL UR49, UR49, URZ, UP0 ;  /* 0x000000ff31317287 */ /* 0x000fe60008000000 */
[----:B------:R-:W-:Y:S05]  /*b250*/  @!P0 LEA R3, R3, UR46, 0x3 ;  /* 0x0000002e03038c11 */ /* 0x000fea000f8e18ff */
[----:B------:R-:W-:Y:S05]  /*b260*/  @!P0 VIADD R3, R3, 0x70 ;  /* 0x0000007003038836 */ /* 0x000fea0000000000 */
[----:B------:R-:W-:Y:S04]  /*b270*/  @!P0 PRMT R0, R0, 0x654, R3 ;  /* 0x0000065400008816 */ /* 0x000fe80000000003 */
[----:B------:R2:W-:Y:S03]  /*b280*/  @!P0 SYNCS.ARRIVE.TRANS64.RED.A1T0 RZ, [R0+URZ], RZ ;  /* 0x000000ff00ff89a7 */ /* 0x0005e600081004ff */
.L_x_143:
[----:B------:R-:W-:Y:S01]  /*b290*/  ISETP.NE.AND P2, PT, R175, RZ, PT ;  /* 0x000000ffaf00720c */ /* 0x000fe20003f45270 */
[----:B------:R-:W-:Y:S01]  /*b2a0*/  UIADD3 UR47, UPT, UPT, UR47, 0x4, URZ ;  /* 0x000000042f2f7890 */ /* 0x000fe2000fffe0ff */
[----:B------:R-:W-:Y:S01]  /*b2b0*/  ISETP.NE.AND P0, PT, R177, 0x2, PT ;  /* 0x00000002b100780c */ /* 0x000fe20003f05270 */
[----:B------:R-:W-:Y:S01]  /*b2c0*/  IMAD.IADD R20, R75, 0x1, R158 ;  /* 0x000000014b147824 */ /* 0x000fe200078e029e */
[----:B------:R-:W-:Y:S01]  /*b2d0*/  ISETP.NE.AND P1, PT, R76, 0x2, PT ;  /* 0x000000024c00780c */ /* 0x000fe20003f25270 */
[----:B------:R-:W-:Y:S01]  /*b2e0*/  IMAD.IADD R21, R77, 0x1, R160 ;  /* 0x000000014d157824 */ /* 0x000fe200078e02a0 */
[----:B--2---:R-:W-:Y:S02]  /*b2f0*/  SEL R0, RZ, 0x1, P0 ;  /* 0x00000001ff007807 */ /* 0x004fe40000000000 */
[----:B------:R-:W-:Y:S02]  /*b300*/  SEL R3, RZ, 0x1, P1 ;  /* 0x00000001ff037807 */ /* 0x000fe40000800000 */
[----:B------:R-:W-:Y:S02]  /*b310*/  LOP3.LUT R169, R169, R0, RZ, 0x3c, !PT ;  /* 0x00000000a9a97212 */ /* 0x000fe400078e3cff */
[----:B------:R-:W-:Y:S02]  /*b320*/  LOP3.LUT R170, R170, R3, RZ, 0x3c, !PT ;  /* 0x00000003aaaa7212 */ /* 0x000fe400078e3cff */
[----:B------:R-:W-:Y:S02]  /*b330*/  @P2 R2UR UR36, R168 ;  /* 0x00000000a82422ca */ /* 0x000fe400000e0000 */
[----:B------:R-:W-:Y:S02]  /*b340*/  SEL R177, R177, RZ, P0 ;  /* 0x000000ffb1b17207 */ /* 0x000fe40000000000 */
[----:B------:R-:W-:Y:S01]  /*b350*/  SEL R76, R76, RZ, P1 ;  /* 0x000000ff4c4c7207 */ /* 0x000fe20000800000 */
[----:B------:R-:W-:Y:S10]  /*b360*/  @P2 BRA `(.L_x_144) ;  /* 0xffffff9c00fc2947 */ /* 0x000ff4000383ffff */
[----:B------:R-:W-:-:S09]  /*b370*/  UISETP.NE.AND UP0, UPT, UR48, URZ, UPT ;  /* 0x000000ff3000728c */ /* 0x000fd2000bf05270 */
[----:B------:R-:W-:Y:S05]  /*b380*/  BRA.U !UP0, `(.L_x_145) ;  /* 0x0000000108487547 */ /* 0x000fea000b800000 */
[----:B------:R-:W2:Y:S02]  /*b390*/  LDCU.64 UR4, c[0x0][0x890] ;  /* 0x00011200ff0477ac */ /* 0x000ea40008000a00 */
[----:B--2---:R-:W-:-:S04]  /*b3a0*/  UISETP.NE.U32.AND UP0, UPT, UR4, URZ, UPT ;  /* 0x000000ff0400728c */ /* 0x004fc8000bf05070 */
[----:B------:R-:W-:-:S09]  /*b3b0*/  UISETP.NE.AND.EX UP0, UPT, UR5, URZ, UPT, UP0 ;  /* 0x000000ff0500728c */ /* 0x000fd2000bf05300 */
[----:B------:R-:W-:Y:S05]  /*b3c0*/  BRA.U UP0, `(.L_x_146) ;  /* 0x00000001000c7547 */ /* 0x000fea000b800000 */
[----:B------:R-:W-:-:S13]  /*b3d0*/  FSETP.NEU.AND P0, PT, R81, RZ, PT ;  /* 0x000000ff5100720b */ /* 0x000fda0003f0d000 */
[----:B------:R-:W-:Y:S05]  /*b3e0*/  @!P0 EXIT ;  /* 0x000000000000894d */ /* 0x000fea0003800000 */
[----:B------:R-:W-:Y:S05]  /*b3f0*/  BRA `(.L_x_145) ;  /* 0x00000000002c7947 */ /* 0x000fea0003800000 */
.L_x_146:
[----:B------:R-:W-:Y:S01]  /*b400*/  ISETP.NE.AND P0, PT, R176, RZ, PT ;  /* 0x000000ffb000720c */ /* 0x000fe20003f05270 */
[----:B------:R-:W-:-:S12]  /*b410*/  BSSY.RECONVERGENT B0, `(.L_x_145) ;  /* 0x0000009000007945 */ /* 0x000fd80003800200 */
[----:B------:R-:W-:Y:S05]  /*b420*/  @P0 BRA `(.L_x_147) ;  /* 0x0000000000140947 */ /* 0x000fea0003800000 */
[----:B------:R-:W2:Y:S02]  /*b430*/  LDCU.64 UR4, c[0x0][0x888] ;  /* 0x00011100ff0477ac */ /* 0x000ea40008000a00 */
[----:B--2---:R-:W-:-:S04]  /*b440*/  ISETP.NE.U32.AND P0, PT, RZ, UR4, PT ;  /* 0x00000004ff007c0c */ /* 0x004fc8000bf05070 */
[----:B------:R-:W-:-:S13]  /*b450*/  ISETP.NE.AND.EX P0, PT, RZ, UR5, PT, P0 ;  /* 0x00000005ff007c0c */ /* 0x000fda000bf05300 */
[----:B------:R-:W-:Y:S05]  /*b460*/  @!P0 EXIT ;  /* 0x000000000000894d */ /* 0x000fea0003800000 */
[----:B------:R-:W-:Y:S05]  /*b470*/  BRA `(.L_x_148) ;  /* 0x0000000000087947 */ /* 0x000fea0003800000 */
.L_x_147:
[----:B------:R-:W-:-:S13]  /*b480*/  FSETP.NEU.AND P0, PT, R81, RZ, PT ;  /* 0x000000ff5100720b */ /* 0x000fda0003f0d000 */
[----:B------:R-:W-:Y:S05]  /*b490*/  @!P0 EXIT ;  /* 0x000000000000894d */ /* 0x000fea0003800000 */
.L_x_148:
[----:B------:R-:W-:Y:S05]  /*b4a0*/  BSYNC.RECONVERGENT B0 ;  /* 0x0000000000007941 */ /* 0x000fea0003800200 */
.L_x_145:
[----:B------:R-:W-:Y:S01]  /*b4b0*/  ULEA UR4, UR49, UR46, 0x3 ;  /* 0x0000002e31047291 */ /* 0x000fe2000f8e18ff */
[----:B------:R-:W-:-:S04]  /*b4c0*/  DEPBAR.LE SB0, 0x0 ;  /* 0x000080000000791a */ /* 0x000fc80000000000 */
[----:B------:R-:W-:-:S04]  /*b4d0*/  UIADD3 UR4, UPT, UPT, UR4, 0x70, URZ ;  /* 0x0000007004047890 */ /* 0x000fc8000fffe0ff */
[----:B------:R-:W-:-:S09]  /*b4e0*/  UPRMT UR4, UR37, 0x654, UR4 ;  /* 0x0000065425047896 */ /* 0x000fd20008000004 */
[----:B------:R-:W-:Y:S01]  /*b4f0*/  SYNCS.ARRIVE.TRANS64.RED.A1T0 RZ, [UR4], RZ ;  /* 0x000000ffffff79a7 */ /* 0x000fe20008100404 */
[----:B------:R-:W-:Y:S05]  /*b500*/  EXIT ;  /* 0x000000000000794d */ /* 0x000fea0003800000 */
.L_x_24:
[----:B--2---:R2:W4:Y:S02]  /*b510*/  SYNCS.PHASECHK.TRANS64.TRYWAIT P0, [R3+URZ+0xf0], R2 ;  /* 0x0000f002030075a7 */ /* 0x00452400080011ff */
[----:B----4-:R-:W-:Y:S05]  /*b520*/  @!P0 NANOSLEEP.SYNCS 0x989680 ;  /* 0x009896800000895d */ /* 0x010fea0003900000 */
[----:B------:R-:W4:Y:S02]  /*b530*/  @!P0 SYNCS.PHASECHK.TRANS64 P0, [R3+URZ+0xf0], R2 ;  /* 0x0000f002030085a7 */ /* 0x000f2400080010ff */
[----:B----4-:R-:W-:Y:S05]  /*b540*/  @!P0 BRA `(.L_x_24) ;  /* 0xfffffffc00f08947 */ /* 0x010fea000383ffff */
[----:B------:R-:W-:Y:S05]  /*b550*/  BRA `(.L_x_149) ;  /* 0xffffff6000907947 */ /* 0x000fea000383ffff */
.L_x_27:
[----:B-1----:R-:W-:-:S07]  /*b560*/  MOV R2, UR33 ;  /* 0x0000002100027c02 */ /* 0x002fce0008000f00 */
.L_x_150:
[----:B-1----:R1:W2:Y:S02]  /*b570*/  SYNCS.PHASECHK.TRANS64.TRYWAIT P0, [R2+URZ+0x28], R5 ;  /* 0x00002805020075a7 */ /* 0x0022a400080011ff */
[----:B--2---:R-:W-:Y:S05]  /*b580*/  @!P0 NANOSLEEP.SYNCS 0x989680 ;  /* 0x009896800000895d */ /* 0x004fea0003900000 */
[----:B------:R-:W2:Y:S02]  /*b590*/  @!P0 SYNCS.PHASECHK.TRANS64 P0, [R2+URZ+0x28], R5 ;  /* 0x00002805020085a7 */ /* 0x000ea400080010ff */
[----:B--2---:R-:W-:Y:S05]  /*b5a0*/  @!P0 BRA `(.L_x_150) ;  /* 0xfffffffc00f08947 */ /* 0x004fea000383ffff */
[----:B------:R-:W-:Y:S05]  /*b5b0*/  BRA `(.L_x_26) ;  /* 0xffffff6000f47947 */ /* 0x000fea000383ffff */
.L_x_34:
[----:B-1----:R-:W-:-:S07]  /*b5c0*/  MOV R2, UR17 ;  /* 0x0000001100027c02 */ /* 0x002fce0008000f00 */
.L_x_151:
[----:B-1----:R1:W2:Y:S02]  /*b5d0*/  SYNCS.PHASECHK.TRANS64.TRYWAIT P0, [R2+URZ+0x28], R5 ;  /* 0x00002805020075a7 */ /* 0x0022a400080011ff */
[----:B--2---:R-:W-:Y:S05]  /*b5e0*/  @!P0 NANOSLEEP.SYNCS 0x989680 ;  /* 0x009896800000895d */ /* 0x004fea0003900000 */
[----:B------:R-:W2:Y:S02]  /*b5f0*/  @!P0 SYNCS.PHASECHK.TRANS64 P0, [R2+URZ+0x28], R5 ;  /* 0x00002805020085a7 */ /* 0x000ea400080010ff */
[----:B--2---:R-:W-:Y:S05]  /*b600*/  @!P0 BRA `(.L_x_151) ;  /* 0xfffffffc00f08947 */ /* 0x004fea000383ffff */
[----:B------:R-:W-:Y:S05]  /*b610*/  BRA `(.L_x_33) ;  /* 0xffffff6400b07947 */ /* 0x000fea000383ffff */
.L_x_39:
[----:B-1----:R1:W2:Y:S02]  /*b620*/  SYNCS.PHASECHK.TRANS64.TRYWAIT P0, [R2+URZ+0xa0], R3 ;  /* 0x0000a003020075a7 */ /* 0x0022a400080011ff */
[----:B--2---:R-:W-:Y:S05]  /*b630*/  @!P0 NANOSLEEP.SYNCS 0x989680 ;  /* 0x009896800000895d */ /* 0x004fea0003900000 */
[----:B------:R-:W2:Y:S02]  /*b640*/  @!P0 SYNCS.PHASECHK.TRANS64 P0, [R2+URZ+0xa0], R3 ;  /* 0x0000a003020085a7 */ /* 0x000ea400080010ff */
[----:B--2---:R-:W-:Y:S05]  /*b650*/  @!P0 BRA `(.L_x_39) ;  /* 0xfffffffc00f08947 */ /* 0x004fea000383ffff */
[----:B------:R-:W-:Y:S05]  /*b660*/  BRA `(.L_x_152) ;  /* 0xffffff6800507947 */ /* 0x000fea000383ffff */
.L_x_43:
[----:B---3--:R-:W-:-:S07]  /*b670*/  MOV R0, UR4 ;  /* 0x0000000400007c02 */ /* 0x008fce0008000f00 */
.L_x_153:
[----:B-1----:R1:W2:Y:S02]  /*b680*/  SYNCS.PHASECHK.TRANS64.TRYWAIT P0, [R0+URZ], R3 ;  /* 0x00000003000075a7 */ /* 0x0022a400080011ff */
[----:B--2---:R-:W-:Y:S05]  /*b690*/  @!P0 NANOSLEEP.SYNCS 0x989680 ;  /* 0x009896800000895d */ /* 0x004fea0003900000 */
[----:B------:R-:W2:Y:S02]  /*b6a0*/  @!P0 SYNCS.PHASECHK.TRANS64 P0, [R0+URZ], R3 ;  /* 0x00000003000085a7 */ /* 0x000ea400080010ff */
[----:B--2---:R-:W-:Y:S05]  /*b6b0*/  @!P0 BRA `(.L_x_153) ;  /* 0xfffffffc00f08947 */ /* 0x004fea000383ffff */
[----:B------:R-:W-:Y:S05]  /*b6c0*/  BRA `(.L_x_154) ;  /* 0xffffff6c00c07947 */ /* 0x000fea000383ffff */
.L_x_44:
[----:B---3--:R-:W-:-:S07]  /*b6d0*/  MOV R0, UR4 ;  /* 0x0000000400007c02 */ /* 0x008fce0008000f00 */
.L_x_155:
[----:B-1----:R1:W2:Y:S02]  /*b6e0*/  SYNCS.PHASECHK.TRANS64.TRYWAIT P0, [R0+URZ], R3 ;  /* 0x00000003000075a7 */ /* 0x0022a400080011ff */
[----:B--2---:R-:W-:Y:S05]  /*b6f0*/  @!P0 NANOSLEEP.SYNCS 0x989680 ;  /* 0x009896800000895d */ /* 0x004fea0003900000 */
[----:B------:R-:W2:Y:S02]  /*b700*/  @!P0 SYNCS.PHASECHK.TRANS64 P0, [R0+URZ], R3 ;  /* 0x00000003000085a7 */ /* 0x000ea400080010ff */
[----:B--2---:R-:W-:Y:S05]  /*b710*/  @!P0 BRA `(.L_x_155) ;  /* 0xfffffffc00f08947 */ /* 0x004fea000383ffff */
[----:B------:R-:W-:Y:S05]  /*b720*/  BRA `(.L_x_156) ;  /* 0xffffff6c00cc7947 */ /* 0x000fea000383ffff */
.L_x_45:
[----:B---3--:R-:W-:-:S07]  /*b730*/  MOV R0, UR4 ;  /* 0x0000000400007c02 */ /* 0x008fce0008000f00 */
.L_x_157:
[----:B-1----:R1:W2:Y:S02]  /*b740*/  SYNCS.PHASECHK.TRANS64.TRYWAIT P0, [R0+URZ], R3 ;  /* 0x00000003000075a7 */ /* 0x0022a400080011ff */
[----:B--2---:R-:W-:Y:S05]  /*b750*/  @!P0 NANOSLEEP.SYNCS 0x989680 ;  /* 0x009896800000895d */ /* 0x004fea0003900000 */
[----:B------:R-:W2:Y:S02]  /*b760*/  @!P0 SYNCS.PHASECHK.TRANS64 P0, [R0+URZ], R3 ;  /* 0x00000003000085a7 */ /* 0x000ea400080010ff */
[----:B--2---:R-:W-:Y:S05]  /*b770*/  @!P0 BRA `(.L_x_157) ;  /* 0xfffffffc00f08947 */ /* 0x004fea000383ffff */
[----:B------:R-:W-:Y:S05]  /*b780*/  BRA `(.L_x_158) ;  /* 0xffffff6c00d87947 */ /* 0x000fea000383ffff */
.L_x_46:
[----:B---3--:R-:W-:-:S07]  /*b790*/  MOV R0, UR4 ;  /* 0x0000000400007c02 */ /* 0x008fce0008000f00 */
.L_x_159:
[----:B-1----:R1:W2:Y:S02]  /*b7a0*/  SYNCS.PHASECHK.TRANS64.TRYWAIT P0, [R0+URZ], R3 ;  /* 0x00000003000075a7 */ /* 0x0022a400080011ff */
[----:B--2---:R-:W-:Y:S05]  /*b7b0*/  @!P0 NANOSLEEP.SYNCS 0x989680 ;  /* 0x009896800000895d */ /* 0x004fea0003900000 */
[----:B------:R-:W2:Y:S02]  /*b7c0*/  @!P0 SYNCS.PHASECHK.TRANS64 P0, [R0+URZ], R3 ;  /* 0x00000003000085a7 */ /* 0x000ea400080010ff */
[----:B--2---:R-:W-:Y:S05]  /*b7d0*/  @!P0 BRA `(.L_x_159) ;  /* 0xfffffffc00f08947 */ /* 0x004fea000383ffff */
[----:B------:R-:W-:Y:S05]  /*b7e0*/  BRA `(.L_x_160) ;  /* 0xffffff6c00e47947 */ /* 0x000fea000383ffff */
.L_x_49:
[----:B-1----:R1:W2:Y:S02]  /*b7f0*/  SYNCS.PHASECHK.TRANS64.TRYWAIT P0, [R0+URZ+0xe0], R5 ;  /* 0x0000e005000075a7 */ /* 0x0022a400080011ff */
[----:B--2---:R-:W-:Y:S05]  /*b800*/  @!P0 NANOSLEEP.SYNCS 0x989680 ;  /* 0x009896800000895d */ /* 0x004fea0003900000 */
[----:B------:R-:W2:Y:S02]  /*b810*/  @!P0 SYNCS.PHASECHK.TRANS64 P0, [R0+URZ+0xe0], R5 ;  /* 0x0000e005000085a7 */ /* 0x000ea400080010ff */
[----:B--2---:R-:W-:Y:S05]  /*b820*/  @!P0 BRA `(.L_x_49) ;  /* 0xfffffffc00f08947 */ /* 0x004fea000383ffff */
[----:B------:R-:W-:Y:S05]  /*b830*/  BRA `(.L_x_161) ;  /* 0xffffff7000447947 */ /* 0x000fea000383ffff */
.L_x_50:
[----:B------:R-:W-:-:S07]  /*b840*/  MOV R0, UR5 ;  /* 0x0000000500007c02 */ /* 0x000fce0008000f00 */
.L_x_162:
[----:B-1----:R1:W2:Y:S02]  /*b850*/  SYNCS.PHASECHK.TRANS64.TRYWAIT P0, [R0+URZ+0xb0], R7 ;  /* 0x0000b007000075a7 */ /* 0x0022a400080011ff */
[----:B--2---:R-:W-:Y:S05]  /*b860*/  @!P0 NANOSLEEP.SYNCS 0x989680 ;  /* 0x009896800000895d */ /* 0x004fea0003900000 */
[----:B------:R-:W2:Y:S02]  /*b870*/  @!P0 SYNCS.PHASECHK.TRANS64 P0, [R0+URZ+0xb0], R7 ;  /* 0x0000b007000085a7 */ /* 0x000ea400080010ff */
[----:B--2---:R-:W-:Y:S05]  /*b880*/  @!P0 BRA `(.L_x_162) ;  /* 0xfffffffc00f08947 */ /* 0x004fea000383ffff */
[----:B------:R-:W-:Y:S05]  /*b890*/  BRA `(.L_x_163) ;  /* 0xffffff7000547947 */ /* 0x000fea000383ffff */
.L_x_51:
[----:B-1----:R1:W2:Y:S02]  /*b8a0*/  SYNCS.PHASECHK.TRANS64.TRYWAIT P1, [R0+URZ+0xa0], R5 ;  /* 0x0000a005000075a7 */ /* 0x0022a400080211ff */
[----:B--2---:R-:W-:Y:S05]  /*b8b0*/  @!P1 NANOSLEEP.SYNCS 0x989680 ;  /* 0x009896800000995d */ /* 0x004fea0003900000 */
[----:B------:R-:W2:Y:S02]  /*b8c0*/  @!P1 SYNCS.PHASECHK.TRANS64 P1, [R0+URZ+0xa0], R5 ;  /* 0x0000a005000095a7 */ /* 0x000ea400080210ff */
[----:B--2---:R-:W-:Y:S05]  /*b8d0*/  @!P1 BRA `(.L_x_51) ;  /* 0xfffffffc00f09947 */ /* 0x004fea000383ffff */
[----:B------:R-:W-:Y:S05]  /*b8e0*/  BRA `(.L_x_164) ;  /* 0xffffff7000847947 */ /* 0x000fea000383ffff */
.L_x_54:
[----:B------:R-:W-:-:S07]  /*b8f0*/  MOV R0, UR5 ;  /* 0x0000000500007c02 */ /* 0x000fce0008000f00 */
.L_x_165:
[----:B-1----:R1:W2:Y:S02]  /*b900*/  SYNCS.PHASECHK.TRANS64.TRYWAIT P0, [R0+URZ+0xb0], R3 ;  /* 0x0000b003000075a7 */ /* 0x0022a400080011ff */
[----:B--2---:R-:W-:Y:S05]  /*b910*/  @!P0 NANOSLEEP.SYNCS 0x989680 ;  /* 0x009896800000895d */ /* 0x004fea0003900000 */
[----:B------:R-:W2:Y:S02]  /*b920*/  @!P0 SYNCS.PHASECHK.TRANS64 P0, [R0+URZ+0xb0], R3 ;  /* 0x0000b003000085a7 */ /* 0x000ea400080010ff */
[----:B--2---:R-:W-:Y:S05]  /*b930*/  @!P0 BRA `(.L_x_165) ;  /* 0xfffffffc00f08947 */ /* 0x004fea000383ffff */
[----:B------:R-:W-:Y:S05]  /*b940*/  BRA `(.L_x_53) ;  /* 0xffffff7000d87947 */ /* 0x000fea000383ffff */
.L_x_63:
[----:B-1----:R-:W-:-:S04]  /*b950*/  MOV R4, UR6 ;  /* 0x0000000600047c02 */ /* 0x002fc80008000f00 */
[----:B------:R1:W2:Y:S03]  /*b960*/  SYNCS.PHASECHK.TRANS64.TRYWAIT P0, [R4+URZ+0x8], R5 ;  /* 0x00000805040075a7 */ /* 0x0002a600080011ff */
[----:B--2---:R-:W-:Y:S05]  /*b970*/  @!P0 NANOSLEEP.SYNCS 0x989680 ;  /* 0x009896800000895d */ /* 0x004fea0003900000 */
[----:B------:R-:W2:Y:S02]  /*b980*/  @!P0 SYNCS.PHASECHK.TRANS64 P0, [R4+URZ+0x8], R5 ;  /* 0x00000805040085a7 */ /* 0x000ea400080010ff */
[----:B--2---:R-:W-:Y:S05]  /*b990*/  @!P0 BRA `(.L_x_63) ;  /* 0xfffffffc00ec8947 */ /* 0x004fea000383ffff */
[----:B------:R-:W-:Y:S05]  /*b9a0*/  BRA `(.L_x_62) ;  /* 0xffffff74008c7947 */ /* 0x000fea000383ffff */
.L_x_65:
[----:B------:R-:W-:Y:S01]  /*b9b0*/  BSSY B0, `(.L_x_166) ;  /* 0x0000006000007945 */ /* 0x000fe20003800000 */
[----:B------:R-:W-:-:S07]  /*b9c0*/  MOV R15, 0xffffffff ;  /* 0xffffffff000f7802 */ /* 0x000fce0000000f00 */
[----:B-1---5:R-:W-:Y:S05]  /*b9d0*/  WARPSYNC.COLLECTIVE R15, `(.L_x_167) ;  /* 0x000000000f0c7348 */ /* 0x022fea0003c00000 */
[----:B------:R-:W-:Y:S02]  /*b9e0*/  ELECT P6, UR79, PT ;  /* 0x00000000004f782f */ /* 0x000fe400038c0000 */
[----:B------:R-:W-:Y:S01]  /*b9f0*/  MOV R14, UR79 ;  /* 0x0000004f000e7c02 */ /* 0x000fe20008000f00 */
[----:B-1---5:R-:W-:Y:S10]  /*ba00*/  ENDCOLLECTIVE ;  /* 0x000000000000791b */ /* 0x022ff40003800000 */
.L_x_167:
[----:B------:R-:W-:Y:S05]  /*ba10*/  BSYNC B0 ;  /* 0x0000000000007941 */ /* 0x000fea0003800000 */
.L_x_166:
[----:B------:R-:W-:Y:S05]  /*ba20*/  BRA `(.L_x_168) ;  /* 0xffffff7400bc7947 */ /* 0x000fea000383ffff */
.L_x_67:
[----:B-1----:R-:W-:-:S04]  /*ba30*/  MOV R2, UR6 ;  /* 0x0000000600027c02 */ /* 0x002fc80008000f00 */
[----:B------:R1:W2:Y:S03]  /*ba40*/  SYNCS.PHASECHK.TRANS64.TRYWAIT P0, [R2+URZ+0x8], R3 ;  /* 0x00000803020075a7 */ /* 0x0002a600080011ff */
[----:B--2---:R-:W-:Y:S05]  /*ba50*/  @!P0 NANOSLEEP.SYNCS 0x989680 ;  /* 0x009896800000895d */ /* 0x004fea0003900000 */
[----:B------:R-:W2:Y:S02]  /*ba60*/  @!P0 SYNCS.PHASECHK.TRANS64 P0, [R2+URZ+0x8], R3 ;  /* 0x00000803020085a7 */ /* 0x000ea400080010ff */
[----:B--2---:R-:W-:Y:S05]  /*ba70*/  @!P0 BRA `(.L_x_67) ;  /* 0xfffffffc00ec8947 */ /* 0x004fea000383ffff */
[----:B------:R-:W-:Y:S05]  /*ba80*/  BRA `(.L_x_66) ;  /* 0xffffff7400c07947 */ /* 0x000fea000383ffff */
.L_x_68:
[----:B-1----:R1:W2:Y:S02]  /*ba90*/  SYNCS.PHASECHK.TRANS64.TRYWAIT P0, [R0+URZ+0xa0], R5 ;  /* 0x0000a005000075a7 */ /* 0x0022a400080011ff */
[----:B--2---:R-:W-:Y:S05]  /*baa0*/  @!P0 NANOSLEEP.SYNCS 0x989680 ;  /* 0x009896800000895d */ /* 0x004fea0003900000 */
[----:B------:R-:W2:Y:S02]  /*bab0*/  @!P0 SYNCS.PHASECHK.TRANS64 P0, [R0+URZ+0xa0], R5 ;  /* 0x0000a005000085a7 */ /* 0x000ea400080010ff */
[----:B--2---:R-:W-:Y:S05]  /*bac0*/  @!P0 BRA `(.L_x_68) ;  /* 0xfffffffc00f08947 */ /* 0x004fea000383ffff */
[----:B------:R-:W-:Y:S05]  /*bad0*/  BRA `(.L_x_169) ;  /* 0xffffff7800ac7947 */ /* 0x000fea000383ffff */
.L_x_70:
[----:B------:R-:W-:-:S07]  /*bae0*/  MOV R0, UR9 ;  /* 0x0000000900007c02 */ /* 0x000fce0008000f00 */
.L_x_170:
[----:B-1----:R1:W2:Y:S02]  /*baf0*/  SYNCS.PHASECHK.TRANS64.TRYWAIT P0, [R0+URZ+0xd0], R5 ;  /* 0x0000d005000075a7 */ /* 0x0022a400080011ff */
[----:B--2---:R-:W-:Y:S05]  /*bb00*/  @!P0 NANOSLEEP.SYNCS 0x989680 ;  /* 0x009896800000895d */ /* 0x004fea0003900000 */
[----:B------:R-:W2:Y:S02]  /*bb10*/  @!P0 SYNCS.PHASECHK.TRANS64 P0, [R0+URZ+0xd0], R5 ;  /* 0x0000d005000085a7 */ /* 0x000ea400080010ff */
[----:B--2---:R-:W-:Y:S05]  /*bb20*/  @!P0 BRA `(.L_x_170) ;  /* 0xfffffffc00f08947 */ /* 0x004fea000383ffff */
[----:B------:R-:W-:Y:S05]  /*bb30*/  BRA `(.L_x_171) ;  /* 0xffffff7800f87947 */ /* 0x000fea000383ffff */
.L_x_73:
[----:B------:R-:W-:Y:S07]  /*bb40*/  MOV R0, UR8 ;  /* 0x0000000800007c02 */ /* 0x000fee0008000f00 */
.L_x_172:
[----:B-1----:R1:W2:Y:S02]  /*bb50*/  SYNCS.PHASECHK.TRANS64.TRYWAIT P0, [R0+URZ], R5 ;  /* 0x00000005000075a7 */ /* 0x0022a400080011ff */
[----:B--2---:R-:W-:Y:S05]  /*bb60*/  @!P0 NANOSLEEP.SYNCS 0x989680 ;  /* 0x009896800000895d */ /* 0x004fea0003900000 */
[----:B------:R-:W2:Y:S02]  /*bb70*/  @!P0 SYNCS.PHASECHK.TRANS64 P0, [R0+URZ], R5 ;  /* 0x00000005000085a7 */ /* 0x000ea400080010ff */
[----:B--2---:R-:W-:Y:S05]  /*bb80*/  @!P0 BRA `(.L_x_172) ;  /* 0xfffffffc00f08947 */ /* 0x004fea000383ffff */
[----:B------:R-:W-:Y:S05]  /*bb90*/  BRA `(.L_x_72) ;  /* 0xffffff7c000c7947 */ /* 0x000fea000383ffff */
.L_x_77:
[----:B-1----:R-:W-:-:S07]  /*bba0*/  MOV R0, UR5 ;  /* 0x0000000500007c02 */ /* 0x002fce0008000f00 */
.L_x_173:
[----:B-1----:R1:W2:Y:S02]  /*bbb0*/  SYNCS.PHASECHK.TRANS64.TRYWAIT P0, [R0+URZ], R3 ;  /* 0x00000003000075a7 */ /* 0x0022a400080011ff */
[----:B--2---:R-:W-:Y:S05]  /*bbc0*/  @!P0 NANOSLEEP.SYNCS 0x989680 ;  /* 0x009896800000895d */ /* 0x004fea0003900000 */
[----:B------:R-:W2:Y:S02]  /*bbd0*/  @!P0 SYNCS.PHASECHK.TRANS64 P0, [R0+URZ], R3 ;  /* 0x00000003000085a7 */ /* 0x000ea400080010ff */
[----:B--2---:R-:W-:Y:S05]  /*bbe0*/  @!P0 BRA `(.L_x_173) ;  /* 0xfffffffc00f08947 */ /* 0x004fea000383ffff */
[----:B------:R-:W-:Y:S05]  /*bbf0*/  BRA `(.L_x_174) ;  /* 0xffffff8000007947 */ /* 0x000fea000383ffff */
.L_x_80:
[----:B------:R-:W-:-:S07]  /*bc00*/  MOV R0, UR7 ;  /* 0x0000000700007c02 */ /* 0x000fce0008000f00 */
.L_x_175:
[----:B-1----:R1:W2:Y:S02]  /*bc10*/  SYNCS.PHASECHK.TRANS64.TRYWAIT P1, [R0+URZ+0x100], R3 ;  /* 0x00010003000075a7 */ /* 0x0022a400080211ff */
[----:B--2---:R-:W-:Y:S05]  /*bc20*/  @!P1 NANOSLEEP.SYNCS 0x989680 ;  /* 0x009896800000995d */ /* 0x004fea0003900000 */
[----:B------:R-:W2:Y:S02]  /*bc30*/  @!P1 SYNCS.PHASECHK.TRANS64 P1, [R0+URZ+0x100], R3 ;  /* 0x00010003000095a7 */ /* 0x000ea400080210ff */
[----:B--2---:R-:W-:Y:S05]  /*bc40*/  @!P1 BRA `(.L_x_175) ;  /* 0xfffffffc00f09947 */ /* 0x004fea000383ffff */
[----:B------:R-:W-:Y:S05]  /*bc50*/  BRA `(.L_x_176) ;  /* 0xffffff80004c7947 */ /* 0x000fea000383ffff */
.L_x_85:
[----:B--2---:R2:W4:Y:S02]  /*bc60*/  SYNCS.PHASECHK.TRANS64.TRYWAIT P0, [R0+URZ+0xa0], R3 ;  /* 0x0000a003000075a7 */ /* 0x00452400080011ff */
[----:B----4-:R-:W-:Y:S05]  /*bc70*/  @!P0 NANOSLEEP.SYNCS 0x989680 ;  /* 0x009896800000895d */ /* 0x010fea0003900000 */
[----:B------:R-:W4:Y:S02]  /*bc80*/  @!P0 SYNCS.PHASECHK.TRANS64 P0, [R0+URZ+0xa0], R3 ;  /* 0x0000a003000085a7 */ /* 0x000f2400080010ff */
[----:B----4-:R-:W-:Y:S05]  /*bc90*/  @!P0 BRA `(.L_x_85) ;  /* 0xfffffffc00f08947 */ /* 0x010fea000383ffff */
[----:B------:R-:W-:Y:S05]  /*bca0*/  BRA `(.L_x_177) ;  /* 0xffffff8400607947 */ /* 0x000fea000383ffff */
.L_x_88:
[----:B------:R-:W-:Y:S07]  /*bcb0*/  MOV R0, UR7 ;  /* 0x0000000700007c02 */ /* 0x000fee0008000f00 */
.L_x_178:
[----:B--2---:R2:W4:Y:S02]  /*bcc0*/  SYNCS.PHASECHK.TRANS64.TRYWAIT P0, [R0+URZ+0x98], R3 ;  /* 0x00009803000075a7 */ /* 0x00452400080011ff */
[----:B----4-:R-:W-:Y:S05]  /*bcd0*/  @!P0 NANOSLEEP.SYNCS 0x989680 ;  /* 0x009896800000895d */ /* 0x010fea0003900000 */
[----:B------:R-:W4:Y:S02]  /*bce0*/  @!P0 SYNCS.PHASECHK.TRANS64 P0, [R0+URZ+0x98], R3 ;  /* 0x00009803000085a7 */ /* 0x000f2400080010ff */
[----:B----4-:R-:W-:Y:S05]  /*bcf0*/  @!P0 BRA `(.L_x_178) ;  /* 0xfffffffc00f08947 */ /* 0x010fea000383ffff */
[----:B------:R-:W-:Y:S05]  /*bd00*/  BRA `(.L_x_87) ;  /* 0xffffff8800407947 */ /* 0x000fea000383ffff */
.L_x_91:
[----:B------:R-:W-:Y:S07]  /*bd10*/  MOV R3, UR7 ;  /* 0x0000000700037c02 */ /* 0x000fee0008000f00 */
.L_x_179:
[----:B-1----:R1:W2:Y:S02]  /*bd20*/  SYNCS.PHASECHK.TRANS64.TRYWAIT P0, [R3+URZ+0x70], R12 ;  /* 0x0000700c030075a7 */ /* 0x0022a400080011ff */
[----:B--2---:R-:W-:Y:S05]  /*bd30*/  @!P0 NANOSLEEP.SYNCS 0x989680 ;  /* 0x009896800000895d */ /* 0x004fea0003900000 */
[----:B------:R-:W2:Y:S02]  /*bd40*/  @!P0 SYNCS.PHASECHK.TRANS64 P0, [R3+URZ+0x70], R12 ;  /* 0x0000700c030085a7 */ /* 0x000ea400080010ff */
[----:B--2---:R-:W-:Y:S05]  /*bd50*/  @!P0 BRA `(.L_x_179) ;  /* 0xfffffffc00f08947 */ /* 0x004fea000383ffff */
[----:B------:R-:W-:Y:S05]  /*bd60*/  BRA `(.L_x_180) ;  /* 0xffffff8800b87947 */ /* 0x000fea000383ffff */
.L_x_92:
[----:B-1----:R-:W-:Y:S07]  /*bd70*/  MOV R3, UR7 ;  /* 0x0000000700037c02 */ /* 0x002fee0008000f00 */
.L_x_181:
[----:B-1----:R1:W2:Y:S02]  /*bd80*/  SYNCS.PHASECHK.TRANS64.TRYWAIT P0, [R3+URZ+0x78], R12 ;  /* 0x0000780c030075a7 */ /* 0x0022a400080011ff */
[----:B--2---:R-:W-:Y:S05]  /*bd90*/  @!P0 NANOSLEEP.SYNCS 0x989680 ;  /* 0x009896800000895d */ /* 0x004fea0003900000 */
[----:B------:R-:W2:Y:S02]  /*bda0*/  @!P0 SYNCS.PHASECHK.TRANS64 P0, [R3+URZ+0x78], R12 ;  /* 0x0000780c030085a7 */ /* 0x000ea400080010ff */
[----:B--2---:R-:W-:Y:S05]  /*bdb0*/  @!P0 BRA `(.L_x_181) ;  /* 0xfffffffc00f08947 */ /* 0x004fea000383ffff */
[----:B------:R-:W-:Y:S05]  /*bdc0*/  BRA `(.L_x_182) ;  /* 0xffffff8800f47947 */ /* 0x000fea000383ffff */
.L_x_93:
[----:B-1----:R-:W-:Y:S07]  /*bdd0*/  MOV R3, UR7 ;  /* 0x0000000700037c02 */ /* 0x002fee0008000f00 */
.L_x_183:
[----:B-1----:R1:W2:Y:S02]  /*bde0*/  SYNCS.PHASECHK.TRANS64.TRYWAIT P0, [R3+URZ+0x80], R12 ;  /* 0x0000800c030075a7 */ /* 0x0022a400080011ff */
[----:B--2---:R-:W-:Y:S05]  /*bdf0*/  @!P0 NANOSLEEP.SYNCS 0x989680 ;  /* 0x009896800000895d */ /* 0x004fea0003900000 */
[----:B------:R-:W2:Y:S02]  /*be00*/  @!P0 SYNCS.PHASECHK.TRANS64 P0, [R3+URZ+0x80], R12 ;  /* 0x0000800c030085a7 */ /* 0x000ea400080010ff */
[----:B--2---:R-:W-:Y:S05]  /*be10*/  @!P0 BRA `(.L_x_183) ;  /* 0xfffffffc00f08947 */ /* 0x004fea000383ffff */
[----:B------:R-:W-:Y:S05]  /*be20*/  BRA `(.L_x_184) ;  /* 0xffffff8c003c7947 */ /* 0x000fea000383ffff */
.L_x_94:
[----:B------:R-:W-:Y:S07]  /*be30*/  MOV R3, UR7 ;  /* 0x0000000700037c02 */ /* 0x000fee0008000f00 */
.L_x_185:
[----:B-1----:R1:W2:Y:S02]  /*be40*/  SYNCS.PHASECHK.TRANS64.TRYWAIT P0, [R3+URZ+0x88], R12 ;  /* 0x0000880c030075a7 */ /* 0x0022a400080011ff */
[----:B--2---:R-:W-:Y:S05]  /*be50*/  @!P0 NANOSLEEP.SYNCS 0x989680 ;  /* 0x009896800000895d */ /* 0x004fea0003900000 */
[----:B------:R-:W2:Y:S02]  /*be60*/  @!P0 SYNCS.PHASECHK.TRANS64 P0, [R3+URZ+0x88], R12 ;  /* 0x0000880c030085a7 */ /* 0x000ea400080010ff */
[----:B--2---:R-:W-:Y:S05]  /*be70*/  @!P0 BRA `(.L_x_185) ;  /* 0xfffffffc00f08947 */ /* 0x004fea000383ffff */
[----:B------:R-:W-:Y:S05]  /*be80*/  BRA `(.L_x_186) ;  /* 0xffffff8c00c47947 */ /* 0x000fea000383ffff */
.L_x_96:
[----:B------:R-:W-:-:S07]  /*be90*/  MOV R0, UR7 ;  /* 0x0000000700007c02 */ /* 0x000fce0008000f00 */
.L_x_187:
[----:B-1----:R1:W4:Y:S02]  /*bea0*/  SYNCS.PHASECHK.TRANS64.TRYWAIT P0, [R0+URZ+0x70], R3 ;  /* 0x00007003000075a7 */ /* 0x00232400080011ff */
[----:B----4-:R-:W-:Y:S05]  /*beb0*/  @!P0 NANOSLEEP.SYNCS 0x989680 ;  /* 0x009896800000895d */ /* 0x010fea0003900000 */
[----:B------:R-:W4:Y:S02]  /*bec0*/  @!P0 SYNCS.PHASECHK.TRANS64 P0, [R0+URZ+0x70], R3 ;  /* 0x00007003000085a7 */ /* 0x000f2400080010ff */
[----:B----4-:R-:W-:Y:S05]  /*bed0*/  @!P0 BRA `(.L_x_187) ;  /* 0xfffffffc00f08947 */ /* 0x010fea000383ffff */
[----:B------:R-:W-:Y:S05]  /*bee0*/  BRA `(.L_x_188) ;  /* 0xffffff9000347947 */ /* 0x000fea000383ffff */
.L_x_97:
[----:B-1----:R-:W-:-:S07]  /*bef0*/  MOV R0, UR7 ;  /* 0x0000000700007c02 */ /* 0x002fce0008000f00 */
.L_x_189:
[----:B-1----:R1:W4:Y:S02]  /*bf00*/  SYNCS.PHASECHK.TRANS64.TRYWAIT P0, [R0+URZ+0x78], R3 ;  /* 0x00007803000075a7 */ /* 0x00232400080011ff */
[----:B----4-:R-:W-:Y:S05]  /*bf10*/  @!P0 NANOSLEEP.SYNCS 0x989680 ;  /* 0x009896800000895d */ /* 0x010fea0003900000 */
[----:B------:R-:W4:Y:S02]  /*bf20*/  @!P0 SYNCS.PHASECHK.TRANS64 P0, [R0+URZ+0x78], R3 ;  /* 0x00007803000085a7 */ /* 0x000f2400080010ff */
[----:B----4-:R-:W-:Y:S05]  /*bf30*/  @!P0 BRA `(.L_x_189) ;  /* 0xfffffffc00f08947 */ /* 0x010fea000383ffff */
[----:B------:R-:W-:Y:S05]  /*bf40*/  BRA `(.L_x_190) ;  /* 0xffffff9000247947 */ /* 0x000fea000383ffff */
.L_x_98:
[----:B-1----:R-:W-:-:S07]  /*bf50*/  MOV R0, UR7 ;  /* 0x0000000700007c02 */ /* 0x002fce0008000f00 */
.L_x_191:
[----:B-1----:R1:W4:Y:S02]  /*bf60*/  SYNCS.PHASECHK.TRANS64.TRYWAIT P0, [R0+URZ+0x80], R3 ;  /* 0x00008003000075a7 */ /* 0x00232400080011ff */
[----:B----4-:R-:W-:Y:S05]  /*bf70*/  @!P0 NANOSLEEP.SYNCS 0x989680 ;  /* 0x009896800000895d */ /* 0x010fea0003900000 */
[----:B------:R-:W4:Y:S02]  /*bf80*/  @!P0 SYNCS.PHASECHK.TRANS64 P0, [R0+URZ+0x80], R3 ;  /* 0x00008003000085a7 */ /* 0x000f2400080010ff */
[----:B----4-:R-:W-:Y:S05]  /*bf90*/  @!P0 BRA `(.L_x_191) ;  /* 0xfffffffc00f08947 */ /* 0x010fea000383ffff */
[----:B------:R-:W-:Y:S05]  /*bfa0*/  BRA `(.L_x_192) ;  /* 0xffffff9000147947 */ /* 0x000fea000383ffff */
.L_x_100:
[----:B--2---:R2:W3:Y:S02]  /*bfb0*/  SYNCS.PHASECHK.TRANS64.TRYWAIT P0, [R0+URZ+0xa0], R3 ;  /* 0x0000a003000075a7 */ /* 0x0044e400080011ff */
[----:B---3--:R-:W-:Y:S05]  /*bfc0*/  @!P0 NANOSLEEP.SYNCS 0x989680 ;  /* 0x009896800000895d */ /* 0x008fea0003900000 */
[----:B------:R-:W3:Y:S02]  /*bfd0*/  @!P0 SYNCS.PHASECHK.TRANS64 P0, [R0+URZ+0xa0], R3 ;  /* 0x0000a003000085a7 */ /* 0x000ee400080010ff */
[----:B---3--:R-:W-:Y:S05]  /*bfe0*/  @!P0 BRA `(.L_x_100) ;  /* 0xfffffffc00f08947 */ /* 0x008fea000383ffff */
[----:B------:R-:W-:Y:S05]  /*bff0*/  BRA `(.L_x_193) ;  /* 0xffffff9000ec7947 */ /* 0x000fea000383ffff */
.L_x_112:
[----:B-1----:R-:W-:Y:S04]  /*c000*/  MOV R3, UR46 ;  /* 0x0000002e00037c02 */ /* 0x002fe80008000f00 */
[----:B------:R1:W2:Y:S03]  /*c010*/  SYNCS.PHASECHK.TRANS64.TRYWAIT P1, [R3+URZ+0x50], R4 ;  /* 0x00005004030075a7 */ /* 0x0002a600080211ff */
[----:B--2---:R-:W-:Y:S05]  /*c020*/  @!P1 NANOSLEEP.SYNCS 0x989680 ;  /* 0x009896800000995d */ /* 0x004fea0003900000 */
[----:B------:R-:W2:Y:S02]  /*c030*/  @!P1 SYNCS.PHASECHK.TRANS64 P1, [R3+URZ+0x50], R4 ;  /* 0x00005004030095a7 */ /* 0x000ea400080210ff */
[----:B--2---:R-:W-:Y:S05]  /*c040*/  @!P1 BRA `(.L_x_112) ;  /* 0xfffffffc00ec9947 */ /* 0x004fea000383ffff */
[----:B------:R-:W-:Y:S05]  /*c050*/  BRA `(.L_x_111) ;  /* 0xffffffa000547947 */ /* 0x000fea000383ffff */
.L_x_114:
[----:B-1----:R1:W4:Y:S02]  /*c060*/  SYNCS.PHASECHK.TRANS64.TRYWAIT P0, [R183+URZ+0xc0], R0 ;  /* 0x0000c000b70075a7 */ /* 0x00232400080011ff */
[----:B----4-:R-:W-:Y:S05]  /*c070*/  @!P0 NANOSLEEP.SYNCS 0x989680 ;  /* 0x009896800000895d */ /* 0x010fea0003900000 */
[----:B------:R-:W4:Y:S02]  /*c080*/  @!P0 SYNCS.PHASECHK.TRANS64 P0, [R183+URZ+0xc0], R0 ;  /* 0x0000c000b70085a7 */ /* 0x000f2400080010ff */
[----:B----4-:R-:W-:Y:S05]  /*c090*/  @!P0 BRA `(.L_x_114) ;  /* 0xfffffffc00f08947 */ /* 0x010fea000383ffff */
[----:B------:R-:W-:Y:S05]  /*c0a0*/  BRA `(.L_x_113) ;  /* 0xffffffa000b47947 */ /* 0x000fea000383ffff */
.L_x_123:
[----:B--2---:R2:W3:Y:S02]  /*c0b0*/  SYNCS.PHASECHK.TRANS64.TRYWAIT P0, [R3+URZ+0x50], R0 ;  /* 0x00005000030075a7 */ /* 0x0044e400080011ff */
[----:B---3--:R-:W-:Y:S05]  /*c0c0*/  @!P0 NANOSLEEP.SYNCS 0x989680 ;  /* 0x009896800000895d */ /* 0x008fea0003900000 */
[----:B------:R-:W3:Y:S02]  /*c0d0*/  @!P0 SYNCS.PHASECHK.TRANS64 P0, [R3+URZ+0x50], R0 ;  /* 0x00005000030085a7 */ /* 0x000ee400080010ff */
[----:B---3--:R-:W-:Y:S05]  /*c0e0*/  @!P0 BRA `(.L_x_123) ;  /* 0xfffffffc00f08947 */ /* 0x008fea000383ffff */
[----:B------:R-:W-:Y:S05]  /*c0f0*/  BRA `(.L_x_122) ;  /* 0xffffffb4007c7947 */ /* 0x000fea000383ffff */
.L_x_131:
[----:B--2---:R2:W3:Y:S02]  /*c100*/  SYNCS.PHASECHK.TRANS64.TRYWAIT P0, [R0+URZ+0x50], R7 ;  /* 0x00005007000075a7 */ /* 0x0044e400080011ff */
[----:B---3--:R-:W-:Y:S05]  /*c110*/  @!P0 NANOSLEEP.SYNCS 0x989680 ;  /* 0x009896800000895d */ /* 0x008fea0003900000 */
[----:B------:R-:W3:Y:S02]  /*c120*/  @!P0 SYNCS.PHASECHK.TRANS64 P0, [R0+URZ+0x50], R7 ;  /* 0x00005007000085a7 */ /* 0x000ee400080010ff */
[----:B---3--:R-:W-:Y:S05]  /*c130*/  @!P0 BRA `(.L_x_131) ;  /* 0xfffffffc00f08947 */ /* 0x008fea000383ffff */
[----:B------:R-:W-:Y:S05]  /*c140*/  BRA `(.L_x_130) ;  /* 0xffffffc800707947 */ /* 0x000fea000383ffff */
.L_x_139:
[----:B-1----:R1:W2:Y:S02]  /*c150*/  SYNCS.PHASECHK.TRANS64.TRYWAIT P0, [R3+URZ+0x50], R0 ;  /* 0x00005000030075a7 */ /* 0x0022a400080011ff */
[----:B--2---:R-:W-:Y:S05]  /*c160*/  @!P0 NANOSLEEP.SYNCS 0x989680 ;  /* 0x009896800000895d */ /* 0x004fea0003900000 */
[----:B------:R-:W2:Y:S02]  /*c170*/  @!P0 SYNCS.PHASECHK.TRANS64 P0, [R3+URZ+0x50], R0 ;  /* 0x00005000030085a7 */ /* 0x000ea400080010ff */
[----:B--2---:R-:W-:Y:S05]  /*c180*/  @!P0 BRA `(.L_x_139) ;  /* 0xfffffffc00f08947 */ /* 0x004fea000383ffff */
[----:B------:R-:W-:Y:S05]  /*c190*/  BRA `(.L_x_138) ;  /* 0xffffffdc00647947 */ /* 0x000fea000383ffff */
        .weak           $__internal_0_$__cuda_sm10x_tcgen05_guardrail_trap_col_being_dealloced_not_returned_by_alloc
        .type           $__internal_0_$__cuda_sm10x_tcgen05_guardrail_trap_col_being_dealloced_not_returned_by_alloc,@function
        .size           $__internal_0_$__cuda_sm10x_tcgen05_guardrail_trap_col_being_dealloced_not_returned_by_alloc,($__internal_1_$__cuda_sm10x_tcgen05_guardrail_trap_phase_invalid_during_alloc - $__internal_0_$__cuda_sm10x_tcgen05_guardrail_trap_col_being_dealloced_not_returned_by_alloc)
$__internal_0_$__cuda_sm10x_tcgen05_guardrail_trap_col_being_dealloced_not_returned_by_alloc:
[----:B------:R-:W-:Y:S05]  /*c1a0*/  BPT.TRAP 0x1 ;  /* 0x000000040000795c */ /* 0x000fea0000300000 */
[----:B------:R-:W-:-:S04]  /*c1b0*/  HFMA2 R3, -RZ, RZ, 0, 0 ;  /* 0x00000000ff037431 */ /* 0x000fc800000001ff */
[----:B------:R-:W-:Y:S05]  /*c1c0*/  RET.REL.NODEC R2 `(_ZN7cutlass13device_kernelINS_4gemm6kernel13GemmUniversalIN4cute5tupleIJiiiiEEENS1_10collective13CollectiveMmaINS1_35MainloopSm100TmaUmmaWarpSpecializedILi5ELi2ELi2ENS5_IJNS4_1CILi2EEENSA_ILi1EEESC_EEEEENS5_IJNSA_ILi256EEESF_NSA_ILi64EEEEEENS_6half_tENS5_IJlSC_lEEESI_SJ_NS4_8TiledMMAINS4_8MMA_AtomIJNS4_26SM100_MMA_F16BF16_2x1SM_SSISI_SI_fLi256ELi256ELNS4_4UMMA5MajorE0ELSO_0ELNSN_7ScaleInE0ELSP_0EEEEEENS4_6LayoutINS5_IJSC_SC_SC_EEENS5_IJNSA_ILi0EEESU_SU_EEEEENS5_IJNS4_10UnderscoreESX_SX_EEEEENS4_18SM100_TMA_2SM_LOADENS4_14ComposedLayoutINS4_7SwizzleILi3ELi4ELi3EEENS4_18smem_ptr_flag_bitsILi16EEENSS_INS5_IJNSA_ILi8EEESG_EEENS5_IJSG_SC_EEEEEEEvNS4_8identityES10_S1A_vS1B_EENS_8epilogue10collective18CollectiveEpilogueINS1D_23Sm100TmaWarpSpecializedILi4ELi2ELi64ELb1ELb0EEEJNS5_IJNSA_ILi128EEESF_SG_EEENS5_IJNSS_IS1I_SC_EENSS_ISG_SC_EEEEESI_SJ_SI_SJ_NS1D_6fusion15FusionCallbacksIS1H_NS1N_13LinCombEltActINS1D_6thread4ReLuESI_fSI_fLNS_15FloatRoundStyleE2EEES1J_S1M_JEEENS4_5SM1004TMEM4LOAD26SM100_TMEM_LOAD_32dp32b64xENS4_13SM90_TMA_LOADES1A_NS4_39AutoVectorizingCopyWithAssumedAlignmentILi128EEENS4_14SM90_TMA_STOREES1A_S21_S21_EEEvvEEEEvNT_6ParamsE) ;  /* 0xffffff3c028c7950 */ /* 0x000fea0003c3ffff */
        .weak           $__internal_1_$__cuda_sm10x_tcgen05_guardrail_trap_phase_invalid_during_alloc
        .type           $__internal_1_$__cuda_sm10x_tcgen05_guardrail_trap_phase_invalid_during_alloc,@function
        .size           $__internal_1_$__cuda_sm10x_tcgen05_guardrail_trap_phase_invalid_during_alloc,($__internal_2_$__cuda_sm10x_tcgen05_guardrail_trap_unallocated_columns_being_dealloced - $__internal_1_$__cuda_sm10x_tcgen05_guardrail_trap_phase_invalid_during_alloc)
$__internal_1_$__cuda_sm10x_tcgen05_guardrail_trap_phase_invalid_during_alloc:
[----:B------:R-:W-:Y:S05]  /*c1d0*/  BPT.TRAP 0x1 ;  /* 0x000000040000795c */ /* 0x000fea0000300000 */
[----:B------:R-:W-:-:S04]  /*c1e0*/  MOV R3, 0x0 ;  /* 0x0000000000037802 */ /* 0x000fc80000000f00 */
[----:B------:R-:W-:Y:S05]  /*c1f0*/  RET.REL.NODEC R2 `(_ZN7cutlass13device_kernelINS_4gemm6kernel13GemmUniversalIN4cute5tupleIJiiiiEEENS1_10collective13CollectiveMmaINS1_35MainloopSm100TmaUmmaWarpSpecializedILi5ELi2ELi2ENS5_IJNS4_1CILi2EEENSA_ILi1EEESC_EEEEENS5_IJNSA_ILi256EEESF_NSA_ILi64EEEEEENS_6half_tENS5_IJlSC_lEEESI_SJ_NS4_8TiledMMAINS4_8MMA_AtomIJNS4_26SM100_MMA_F16BF16_2x1SM_SSISI_SI_fLi256ELi256ELNS4_4UMMA5MajorE0ELSO_0ELNSN_7ScaleInE0ELSP_0EEEEEENS4_6LayoutINS5_IJSC_SC_SC_EEENS5_IJNSA_ILi0EEESU_SU_EEEEENS5_IJNS4_10UnderscoreESX_SX_EEEEENS4_18SM100_TMA_2SM_LOADENS4_14ComposedLayoutINS4_7SwizzleILi3ELi4ELi3EEENS4_18smem_ptr_flag_bitsILi16EEENSS_INS5_IJNSA_ILi8EEESG_EEENS5_IJSG_SC_EEEEEEEvNS4_8identityES10_S1A_vS1B_EENS_8epilogue10collective18CollectiveEpilogueINS1D_23Sm100TmaWarpSpecializedILi4ELi2ELi64ELb1ELb0EEEJNS5_IJNSA_ILi128EEESF_SG_EEENS5_IJNSS_IS1I_SC_EENSS_ISG_SC_EEEEESI_SJ_SI_SJ_NS1D_6fusion15FusionCallbacksIS1H_NS1N_13LinCombEltActINS1D_6thread4ReLuESI_fSI_fLNS_15FloatRoundStyleE2EEES1J_S1M_JEEENS4_5SM1004TMEM4LOAD26SM100_TMEM_LOAD_32dp32b64xENS4_13SM90_TMA_LOADES1A_NS4_39AutoVectorizingCopyWithAssumedAlignmentILi128EEENS4_14SM90_TMA_STOREES1A_S21_S21_EEEvvEEEEvNT_6ParamsE) ;  /* 0xffffff3c02807950 */ /* 0x000fea0003c3ffff */
        .weak           $__internal_2_$__cuda_sm10x_tcgen05_guardrail_trap_unallocated_columns_being_dealloced
        .type           $__internal_2_$__cuda_sm10x_tcgen05_guardrail_trap_unallocated_columns_being_dealloced,@function
        .size           $__internal_2_$__cuda_sm10x_tcgen05_guardrail_trap_unallocated_columns_being_dealloced,(.L_x_195 - $__internal_2_$__cuda_sm10x_tcgen05_guardrail_trap_unallocated_columns_being_dealloced)
$__internal_2_$__cuda_sm10x_tcgen05_guardrail_trap_unallocated_columns_being_dealloced:
[----:B------:R-:W-:Y:S05]  /*c200*/  BPT.TRAP 0x1 ;  /* 0x000000040000795c */ /* 0x000fea0000300000 */
[----:B------:R-:W-:-:S04]  /*c210*/  HFMA2 R3, -RZ, RZ, 0, 0 ;  /* 0x00000000ff037431 */ /* 0x000fc800000001ff */
[----:B------:R-:W-:Y:S05]  /*c220*/  RET.REL.NODEC R2 `(_ZN7cutlass13device_kernelINS_4gemm6kernel13GemmUniversalIN4cute5tupleIJiiiiEEENS1_10collective13CollectiveMmaINS1_35MainloopSm100TmaUmmaWarpSpecializedILi5ELi2ELi2ENS5_IJNS4_1CILi2EEENSA_ILi1EEESC_EEEEENS5_IJNSA_ILi256EEESF_NSA_ILi64EEEEEENS_6half_tENS5_IJlSC_lEEESI_SJ_NS4_8TiledMMAINS4_8MMA_AtomIJNS4_26SM100_MMA_F16BF16_2x1SM_SSISI_SI_fLi256ELi256ELNS4_4UMMA5MajorE0ELSO_0ELNSN_7ScaleInE0ELSP_0EEEEEENS4_6LayoutINS5_IJSC_SC_SC_EEENS5_IJNSA_ILi0EEESU_SU_EEEEENS5_IJNS4_10UnderscoreESX_SX_EEEEENS4_18SM100_TMA_2SM_LOADENS4_14ComposedLayoutINS4_7SwizzleILi3ELi4ELi3EEENS4_18smem_ptr_flag_bitsILi16EEENSS_INS5_IJNSA_ILi8EEESG_EEENS5_IJSG_SC_EEEEEEEvNS4_8identityES10_S1A_vS1B_EENS_8epilogue10collective18CollectiveEpilogueINS1D_23Sm100TmaWarpSpecializedILi4ELi2ELi64ELb1ELb0EEEJNS5_IJNSA_ILi128EEESF_SG_EEENS5_IJNSS_IS1I_SC_EENSS_ISG_SC_EEEEESI_SJ_SI_SJ_NS1D_6fusion15FusionCallbacksIS1H_NS1N_13LinCombEltActINS1D_6thread4ReLuESI_fSI_fLNS_15FloatRoundStyleE2EEES1J_S1M_JEEENS4_5SM1004TMEM4LOAD26SM100_TMEM_LOAD_32dp32b64xENS4_13SM90_TMA_LOADES1A_NS4_39AutoVectorizingCopyWithAssumedAlignmentILi128EEENS4_14SM90_TMA_STOREES1A_S21_S21_EEEvvEEEEvNT_6ParamsE) ;  /* 0xffffff3c02747950 */ /* 0x000fea0003c3ffff */
.L_x_194:
[----:B------:R-:W-:-:S00]  /*c230*/  BRA `(.L_x_194) ;  /* 0xfffffffc00fc7947 */ /* 0x000fc0000383ffff */
[----:B------:R-:W-:-:S00]  /*c240*/  NOP ;  /* 0x0000000000007918 */ /* 0x000fc00000000000 */
        /* <DEDUP_REMOVED lines=11> */
.L_x_195:


//--------------------- .nv.global.init           --------------------------
	.section	.nv.global.init,"aw",@progbits
.nv.global.init:
	.type		$str$27,@object
	.size		$str$27,($str$28 - $str$27)
$str$27:
        /*0000*/ 	.byte	0x28, 0x61, 0x64, 0x64, 0x72, 0x65, 0x73, 0x73, 0x20, 0x26, 0x20, 0x6d, 0x61, 0x73, 0x6b, 0x29
        /*0010*/ 	.byte	0x20, 0x3d, 0x3d, 0x20, 0x30, 0x00
	.type		$str$28,@object
	.size		$str$28,($str$26 - $str$28)
$str$28:
        /*0016*/ 	.byte	0x2f, 0x74, 0x6d, 0x70, 0x2f, 0x63, 0x75, 0x74, 0x6c, 0x61, 0x73, 0x73, 0x5f, 0x73, 0x77, 0x65
        /*0026*/ 	.byte	0x65, 0x70, 0x5f, 0x73, 0x72, 0x63, 0x2f, 0x69, 0x6e, 0x63, 0x6c, 0x75, 0x64, 0x65, 0x2f, 0x63
        /*0036*/ 	.byte	0x75, 0x74, 0x65, 0x2f, 0x70, 0x6f, 0x69, 0x6e, 0x74, 0x65, 0x72, 0x5f, 0x66, 0x6c, 0x61, 0x67
        /*0046*/ 	.byte	0x67, 0x65, 0x64, 0x2e, 0x68, 0x70, 0x70, 0x00
	.type		$str$26,@object
	.size		$str$26,($str$25 - $str$26)
$str$26:
        /*004e*/ 	.byte	0x2f, 0x74, 0x6d, 0x70, 0x2f, 0x63, 0x75, 0x74, 0x6c, 0x61, 0x73, 0x73, 0x5f, 0x73, 0x77, 0x65
        /*005e*/ 	.byte	0x65, 0x70, 0x5f, 0x73, 0x72, 0x63, 0x2f, 0x69, 0x6e, 0x63, 0x6c, 0x75, 0x64, 0x65, 0x2f, 0x63
        /*006e*/ 	.byte	0x75, 0x74, 0x65, 0x2f, 0x61, 0x74, 0x6f, 0x6d, 0x2f, 0x63, 0x6f, 0x70, 0x79, 0x5f, 0x74, 0x72
        /*007e*/ 	.byte	0x61, 0x69, 0x74, 0x73, 0x5f, 0x73, 0x6d, 0x31, 0x30, 0x30, 0x2e, 0x68, 0x70, 0x70, 0x00
	.type		$str$25,@object
	.size		$str$25,(__unnamed_1 - $str$25)
$str$25:
        /*008d*/ 	.byte	0x28, 0x28, 0x75, 0x69, 0x6e, 0x74, 0x33, 0x32, 0x5f, 0x74, 0x28, 0x74, 0x68, 0x72, 0x65, 0x61
        /*009d*/ 	.byte	0x64, 0x49, 0x64, 0x78, 0x2e, 0x78, 0x29, 0x20, 0x2f, 0x20, 0x33, 0x32, 0x29, 0x20, 0x25, 0x20
        /*00ad*/ 	.byte	0x34, 0x29, 0x20, 0x3d, 0x3d, 0x20, 0x28, 0x28, 0x28, 0x74, 0x6d, 0x65, 0x6d, 0x5f, 0x61, 0x64
        /*00bd*/ 	.byte	0x64, 0x72, 0x20, 0x3e, 0x3e, 0x20, 0x31, 0x36, 0x29, 0x20, 0x2f, 0x20, 0x33, 0x32, 0x29, 0x20
        /*00cd*/ 	.byte	0x25, 0x20, 0x34, 0x29, 0x00
	.type		__unnamed_1,@object
	.size		__unnamed_1,(__unnamed_2 - __unnamed_1)
__unnamed_1:
        /*00d2*/ 	.byte	0x61, 0x75, 0x74, 0x6f, 0x20, 0x63, 0x75, 0x74, 0x65, 0x3a, 0x3a, 0x61, 0x73, 0x5f, 0x70, 0x6f
        /* <DEDUP_REMOVED lines=24> */
        /*0262*/ 	.byte	0x3e, 0x3e, 0x3e, 0x3e, 0x5d, 0x00
	.type		__unnamed_2,@object
	.size		__unnamed_2,(.L_2 - __unnamed_2)
__unnamed_2:
        /* <DEDUP_REMOVED lines=43> */
        /*0518*/ 	.byte	0x74, 0x65, 0x3a, 0x3a, 0x43, 0x3c, 0x30, 0x3e, 0x3e, 0x3e, 0x3e, 0x5d, 0x00
.L_2:


//--------------------- .nv.shared._ZN7cutlass13device_kernelINS_4gemm6kernel13GemmUniversalIN4cute5tupleIJiiiiEEENS1_10collective13CollectiveMmaINS1_35MainloopSm100TmaUmmaWarpSpecializedILi5ELi2ELi2ENS5_IJNS4_1CILi2EEENSA_ILi1EEESC_EEEEENS5_IJNSA_ILi256EEESF_NSA_ILi64EEEEEENS_6half_tENS5_IJlSC_lEEESI_SJ_NS4_8TiledMMAINS4_8MMA_AtomIJNS4_26SM100_MMA_F16BF16_2x1SM_SSISI_SI_fLi256ELi256ELNS4_4UMMA5MajorE0ELSO_0ELNSN_7ScaleInE0ELSP_0EEEEEENS4_6LayoutINS5_IJSC_SC_SC_EEENS5_IJNSA_ILi0EEESU_SU_EEEEENS5_IJNS4_10UnderscoreESX_SX_EEEEENS4_18SM100_TMA_2SM_LOADENS4_14ComposedLayoutINS4_7SwizzleILi3ELi4ELi3EEENS4_18smem_ptr_flag_bitsILi16EEENSS_INS5_IJNSA_ILi8EEESG_EEENS5_IJSG_SC_EEEEEEEvNS4_8identityES10_S1A_vS1B_EENS_8epilogue10collective18CollectiveEpilogueINS1D_23Sm100TmaWarpSpecializedILi4ELi2ELi64ELb1ELb0EEEJNS5_IJNSA_ILi128EEESF_SG_EEENS5_IJNSS_IS1I_SC_EENSS_ISG_SC_EEEEESI_SJ_SI_SJ_NS1D_6fusion15FusionCallbacksIS1H_NS1N_13LinCombEltActINS1D_6thread4ReLuESI_fSI_fLNS_15FloatRoundStyleE2EEES1J_S1M_JEEENS4_5SM1004TMEM4LOAD26SM100_TMEM_LOAD_32dp32b64xENS4_13SM90_TMA_LOADES1A_NS4_39AutoVectorizingCopyWithAssumedAlignmentILi128EEENS4_14SM90_TMA_STOREES1A_S21_S21_EEEvvEEEEvNT_6ParamsE --------------------------
	.section	.nv.shared._ZN7cutlass13device_kernelINS_4gemm6kernel13GemmUniversalIN4cute5tupleIJiiiiEEENS1_10collective13CollectiveMmaINS1_35MainloopSm100TmaUmmaWarpSpecializedILi5ELi2ELi2ENS5_IJNS4_1CILi2EEENSA_ILi1EEESC_EEEEENS5_IJNSA_ILi256EEESF_NSA_ILi64EEEEEENS_6half_tENS5_IJlSC_lEEESI_SJ_NS4_8TiledMMAINS4_8MMA_AtomIJNS4_26SM100_MMA_F16BF16_2x1SM_SSISI_SI_fLi256ELi256ELNS4_4UMMA5MajorE0ELSO_0ELNSN_7ScaleInE0ELSP_0EEEEEENS4_6LayoutINS5_IJSC_SC_SC_EEENS5_IJNSA_ILi0EEESU_SU_EEEEENS5_IJNS4_10UnderscoreESX_SX_EEEEENS4_18SM100_TMA_2SM_LOADENS4_14ComposedLayoutINS4_7SwizzleILi3ELi4ELi3EEENS4_18smem_ptr_flag_bitsILi16EEENSS_INS5_IJNSA_ILi8EEESG_EEENS5_IJSG_SC_EEEEEEEvNS4_8identityES10_S1A_vS1B_EENS_8epilogue10collective18CollectiveEpilogueINS1D_23Sm100TmaWarpSpecializedILi4ELi2ELi64ELb1ELb0EEEJNS5_IJNSA_ILi128EEESF_SG_EEENS5_IJNSS_IS1I_SC_EENSS_ISG_SC_EEEEESI_SJ_SI_SJ_NS1D_6fusion15FusionCallbacksIS1H_NS1N_13LinCombEltActINS1D_6thread4ReLuESI_fSI_fLNS_15FloatRoundStyleE2EEES1J_S1M_JEEENS4_5SM1004TMEM4LOAD26SM100_TMEM_LOAD_32dp32b64xENS4_13SM90_TMA_LOADES1A_NS4_39AutoVectorizingCopyWithAssumedAlignmentILi128EEENS4_14SM90_TMA_STOREES1A_S21_S21_EEEvvEEEEvNT_6ParamsE,"aw",@nobits
	.sectionflags	@""
	.align	16
	.zero		1024


//--------------------- .nv.shared.reserved.0     --------------------------
	.section	.nv.shared.reserved.0,"aw",@nobits
	.weak		__nv_reservedSMEM_offset_0_alias
	.size		__nv_reservedSMEM_offset_0_alias, 0, 64
	.other		__nv_reservedSMEM_offset_0_alias,@"STO_CUDA_RESERVED_SHARED STV_DEFAULT"
__nv_reservedSMEM_offset_0_alias:
	.zero		0
.nv.shared.reserved.0:
	.zero		64
	.weak		__nv_reservedSMEM_tcgen05_partition
	.type		__nv_reservedSMEM_tcgen05_partition,@object
	.size		__nv_reservedSMEM_tcgen05_partition,(.L_0 - __nv_reservedSMEM_tcgen05_partition)
__nv_reservedSMEM_tcgen05_partition:
	.zero		32
.L_0:


//--------------------- .nv.global                --------------------------
	.section	.nv.global,"aw",@nobits
.nv.global:
	.type		_ZN39_INTERNAL_1e34d8ad_4_k_cu_6c192dc3_29514cute1_E,@object
	.size		_ZN39_INTERNAL_1e34d8ad_4_k_cu_6c192dc3_29514cute1_E,(_ZN39_INTERNAL_1e34d8ad_4_k_cu_6c192dc3_29514cuda3std3__45__cpo6cbeginE - _ZN39_INTERNAL_1e34d8ad_4_k_cu_6c192dc3_29514cute1_E)
_ZN39_INTERNAL_1e34d8ad_4_k_cu_6c192dc3_29514cute1_E:
	.zero		1
	.type		_ZN39_INTERNAL_1e34d8ad_4_k_cu_6c192dc3_29514cuda3std3__45__cpo6cbeginE,@object
	.size		_ZN39_INTERNAL_1e34d8ad_4_k_cu_6c192dc3_29514cuda3std3__45__cpo6cbeginE,(_ZN39_INTERNAL_1e34d8ad_4_k_cu_6c192dc3_29514cuda3std3__48in_placeE - _ZN39_INTERNAL_1e34d8ad_4_k_cu_6c192dc3_29514cuda3std3__45__cpo6cbeginE)
_ZN39_INTERNAL_1e34d8ad_4_k_cu_6c192dc3_29514cuda3std3__45__cpo6cbeginE:
	.zero		1
	.type		_ZN39_INTERNAL_1e34d8ad_4_k_cu_6c192dc3_29514cuda3std3__48in_placeE,@object
	.size		_ZN39_INTERNAL_1e34d8ad_4_k_cu_6c192dc3_29514cuda3std3__48in_placeE,(_ZN39_INTERNAL_1e34d8ad_4_k_cu_6c192dc3_29514cuda3std6ranges3__45__cpo9iter_moveE - _ZN39_INTERNAL_1e34d8ad_4_k_cu_6c192dc3_29514cuda3std3__48in_placeE)
_ZN39_INTERNAL_1e34d8ad_4_k_cu_6c192dc3_29514cuda3std3__48in_placeE:
	.zero		1
	.type		_ZN39_INTERNAL_1e34d8ad_4_k_cu_6c192dc3_29514cuda3std6ranges3__45__cpo9iter_moveE,@object
	.size		_ZN39_INTERNAL_1e34d8ad_4_k_cu_6c192dc3_29514cuda3std6ranges3__45__cpo9iter_moveE,(_ZN39_INTERNAL_1e34d8ad_4_k_cu_6c192dc3_29514cuda3std3__45__cpo5beginE - _ZN39_INTERNAL_1e34d8ad_4_k_cu_6c192dc3_29514cuda3std6ranges3__45__cpo9iter_moveE)
_ZN39_INTERNAL_1e34d8ad_4_k_cu_6c192dc3_29514cuda3std6ranges3__45__cpo9iter_moveE:
	.zero		1
	.type		_ZN39_INTERNAL_1e34d8ad_4_k_cu_6c192dc3_29514cuda3std3__45__cpo5beginE,@object
	.size		_ZN39_INTERNAL_1e34d8ad_4_k_cu_6c192dc3_29514cuda3std3__45__cpo5beginE,(_ZN39_INTERNAL_1e34d8ad_4_k_cu_6c192dc3_29514cuda3std3__441_GLOBAL__N__1e34d8ad_4_k_cu_6c192dc3_29516ignoreE - _ZN39_INTERNAL_1e34d8ad_4_k_cu_6c192dc3_29514cuda3std3__45__cpo5beginE)
_ZN39_INTERNAL_1e34d8ad_4_k_cu_6c192dc3_29514cuda3std3__45__cpo5beginE:
	.zero		1
	.type		_ZN39_INTERNAL_1e34d8ad_4_k_cu_6c192dc3_29514cuda3std3__441_GLOBAL__N__1e34d8ad_4_k_cu_6c192dc3_29516ignoreE,@object
	.size		_ZN39_INTERNAL_1e34d8ad_4_k_cu_6c192dc3_29514cuda3std3__441_GLOBAL__N__1e34d8ad_4_k_cu_6c192dc3_29516ignoreE,(_ZN39_INTERNAL_1e34d8ad_4_k_cu_6c192dc3_29514cute7productE - _ZN39_INTERNAL_1e34d8ad_4_k_cu_6c192dc3_29514cuda3std3__441_GLOBAL__N__1e34d8ad_4_k_cu_6c192dc3_29516ignoreE)
_ZN39_INTERNAL_1e34d8ad_4_k_cu_6c192dc3_29514cuda3std3__441_GLOBAL__N__1e34d8ad_4_k_cu_6c192dc3_29516ignoreE:
	.zero		1
	.type		_ZN39_INTERNAL_1e34d8ad_4_k_cu_6c192dc3_29514cute7productE,@object
	.size		_ZN39_INTERNAL_1e34d8ad_4_k_cu_6c192dc3_29514cute7productE,(_ZN39_INTERNAL_1e34d8ad_4_k_cu_6c192dc3_29514cuda3std3__45__cpo3endE - _ZN39_INTERNAL_1e34d8ad_4_k_cu_6c192dc3_29514cute7productE)
_ZN39_INTERNAL_1e34d8ad_4_k_cu_6c192dc3_29514cute7productE:
	.zero		1
	.type		_ZN39_INTERNAL_1e34d8ad_4_k_cu_6c192dc3_29514cuda3std3__45__cpo3endE,@object
	.size		_ZN39_INTERNAL_1e34d8ad_4_k_cu_6c192dc3_29514cuda3std3__45__cpo3endE,(_ZN39_INTERNAL_1e34d8ad_4_k_cu_6c192dc3_29514cuda3std3__419piecewise_constructE - _ZN39_INTERNAL_1e34d8ad_4_k_cu_6c192dc3_29514cuda3std3__45__cpo3endE)
_ZN39_INTERNAL_1e34d8ad_4_k_cu_6c192dc3_29514cuda3std3__45__cpo3endE:
	.zero		1
	.type		_ZN39_INTERNAL_1e34d8ad_4_k_cu_6c192dc3_29514cuda3std3__419piecewise_constructE,@object
	.size		_ZN39_INTERNAL_1e34d8ad_4_k_cu_6c192dc3_29514cuda3std3__419piecewise_constructE,(_ZN39_INTERNAL_1e34d8ad_4_k_cu_6c192dc3_29514cuda3std3__45__cpo4cendE - _ZN39_INTERNAL_1e34d8ad_4_k_cu_6c192dc3_29514cuda3std3__419piecewise_constructE)
_ZN39_INTERNAL_1e34d8ad_4_k_cu_6c192dc3_29514cuda3std3__419piecewise_constructE:
	.zero		1
	.type		_ZN39_INTERNAL_1e34d8ad_4_k_cu_6c192dc3_29514cuda3std3__45__cpo4cendE,@object
	.size		_ZN39_INTERNAL_1e34d8ad_4_k_cu_6c192dc3_29514cuda3std3__45__cpo4cendE,(_ZN39_INTERNAL_1e34d8ad_4_k_cu_6c192dc3_29514cuda3std6ranges3__45__cpo4swapE - _ZN39_INTERNAL_1e34d8ad_4_k_cu_6c192dc3_29514cuda3std3__45__cpo4cendE)
_ZN39_INTERNAL_1e34d8ad_4_k_cu_6c192dc3_29514cuda3std3__45__cpo4cendE:
	.zero		1
	.type		_ZN39_INTERNAL_1e34d8ad_4_k_cu_6c192dc3_29514cuda3std6ranges3__45__cpo4swapE,@object
	.size		_ZN39_INTERNAL_1e34d8ad_4_k_cu_6c192dc3_29514cuda3std6ranges3__45__cpo4swapE,(.L_10 - _ZN39_INTERNAL_1e34d8ad_4_k_cu_6c192dc3_29514cuda3std6ranges3__45__cpo4swapE)
_ZN39_INTERNAL_1e34d8ad_4_k_cu_6c192dc3_29514cuda3std6ranges3__45__cpo4swapE:
	.zero		1
.L_10:


//--------------------- .nv.constant0._ZN7cutlass13device_kernelINS_4gemm6kernel13GemmUniversalIN4cute5tupleIJiiiiEEENS1_10collective13CollectiveMmaINS1_35MainloopSm100TmaUmmaWarpSpecializedILi5ELi2ELi2ENS5_IJNS4_1CILi2EEENSA_ILi1EEESC_EEEEENS5_IJNSA_ILi256EEESF_NSA_ILi64EEEEEENS_6half_tENS5_IJlSC_lEEESI_SJ_NS4_8TiledMMAINS4_8MMA_AtomIJNS4_26SM100_MMA_F16BF16_2x1SM_SSISI_SI_fLi256ELi256ELNS4_4UMMA5MajorE0ELSO_0ELNSN_7ScaleInE0ELSP_0EEEEEENS4_6LayoutINS5_IJSC_SC_SC_EEENS5_IJNSA_ILi0EEESU_SU_EEEEENS5_IJNS4_10UnderscoreESX_SX_EEEEENS4_18SM100_TMA_2SM_LOADENS4_14ComposedLayoutINS4_7SwizzleILi3ELi4ELi3EEENS4_18smem_ptr_flag_bitsILi16EEENSS_INS5_IJNSA_ILi8EEESG_EEENS5_IJSG_SC_EEEEEEEvNS4_8identityES10_S1A_vS1B_EENS_8epilogue10collective18CollectiveEpilogueINS1D_23Sm100TmaWarpSpecializedILi4ELi2ELi64ELb1ELb0EEEJNS5_IJNSA_ILi128EEESF_SG_EEENS5_IJNSS_IS1I_SC_EENSS_ISG_SC_EEEEESI_SJ_SI_SJ_NS1D_6fusion15FusionCallbacksIS1H_NS1N_13LinCombEltActINS1D_6thread4ReLuESI_fSI_fLNS_15FloatRoundStyleE2EEES1J_S1M_JEEENS4_5SM1004TMEM4LOAD26SM100_TMEM_LOAD_32dp32b64xENS4_13SM90_TMA_LOADES1A_NS4_39AutoVectorizingCopyWithAssumedAlignmentILi128EEENS4_14SM90_TMA_STOREES1A_S21_S21_EEEvvEEEEvNT_6ParamsE --------------------------
	.section	.nv.constant0._ZN7cutlass13device_kernelINS_4gemm6kernel13GemmUniversalIN4cute5tupleIJiiiiEEENS1_10collective13CollectiveMmaINS1_35MainloopSm100TmaUmmaWarpSpecializedILi5ELi2ELi2ENS5_IJNS4_1CILi2EEENSA_ILi1EEESC_EEEEENS5_IJNSA_ILi256EEESF_NSA_ILi64EEEEEENS_6half_tENS5_IJlSC_lEEESI_SJ_NS4_8TiledMMAINS4_8MMA_AtomIJNS4_26SM100_MMA_F16BF16_2x1SM_SSISI_SI_fLi256ELi256ELNS4_4UMMA5MajorE0ELSO_0ELNSN_7ScaleInE0ELSP_0EEEEEENS4_6LayoutINS5_IJSC_SC_SC_EEENS5_IJNSA_ILi0EEESU_SU_EEEEENS5_IJNS4_10UnderscoreESX_SX_EEEEENS4_18SM100_TMA_2SM_LOADENS4_14ComposedLayoutINS4_7SwizzleILi3ELi4ELi3EEENS4_18smem_ptr_flag_bitsILi16EEENSS_INS5_IJNSA_ILi8EEESG_EEENS5_IJSG_SC_EEEEEEEvNS4_8identityES10_S1A_vS1B_EENS_8epilogue10collective18CollectiveEpilogueINS1D_23Sm100TmaWarpSpecializedILi4ELi2ELi64ELb1ELb0EEEJNS5_IJNSA_ILi128EEESF_SG_EEENS5_IJNSS_IS1I_SC_EENSS_ISG_SC_EEEEESI_SJ_SI_SJ_NS1D_6fusion15FusionCallbacksIS1H_NS1N_13LinCombEltActINS1D_6thread4ReLuESI_fSI_fLNS_15FloatRoundStyleE2EEES1J_S1M_JEEENS4_5SM1004TMEM4LOAD26SM100_TMEM_LOAD_32dp32b64xENS4_13SM90_TMA_LOADES1A_NS4_39AutoVectorizingCopyWithAssumedAlignmentILi128EEENS4_14SM90_TMA_STOREES1A_S21_S21_EEEvvEEEEvNT_6ParamsE,"a",@progbits
	.sectionflags	@""
	.align	4
.nv.constant0._ZN7cutlass13device_kernelINS_4gemm6kernel13GemmUniversalIN4cute5tupleIJiiiiEEENS1_10collective13CollectiveMmaINS1_35MainloopSm100TmaUmmaWarpSpecializedILi5ELi2ELi2ENS5_IJNS4_1CILi2EEENSA_ILi1EEESC_EEEEENS5_IJNSA_ILi256EEESF_NSA_ILi64EEEEEENS_6half_tENS5_IJlSC_lEEESI_SJ_NS4_8TiledMMAINS4_8MMA_AtomIJNS4_26SM100_MMA_F16BF16_2x1SM_SSISI_SI_fLi256ELi256ELNS4_4UMMA5MajorE0ELSO_0ELNSN_7ScaleInE0ELSP_0EEEEEENS4_6LayoutINS5_IJSC_SC_SC_EEENS5_IJNSA_ILi0EEESU_SU_EEEEENS5_IJNS4_10UnderscoreESX_SX_EEEEENS4_18SM100_TMA_2SM_LOADENS4_14ComposedLayoutINS4_7SwizzleILi3ELi4ELi3EEENS4_18smem_ptr_flag_bitsILi16EEENSS_INS5_IJNSA_ILi8EEESG_EEENS5_IJSG_SC_EEEEEEEvNS4_8identityES10_S1A_vS1B_EENS_8epilogue10collective18CollectiveEpilogueINS1D_23Sm100TmaWarpSpecializedILi4ELi2ELi64ELb1ELb0EEEJNS5_IJNSA_ILi128EEESF_SG_EEENS5_IJNSS_IS1I_SC_EENSS_ISG_SC_EEEEESI_SJ_SI_SJ_NS1D_6fusion15FusionCallbacksIS1H_NS1N_13LinCombEltActINS1D_6thread4ReLuESI_fSI_fLNS_15FloatRoundStyleE2EEES1J_S1M_JEEENS4_5SM1004TMEM4LOAD26SM100_TMEM_LOAD_32dp32b64xENS4_13SM90_TMA_LOADES1A_NS4_39AutoVectorizingCopyWithAssumedAlignmentILi128EEENS4_14SM90_TMA_STOREES1A_S21_S21_EEEvvEEEEvNT_6ParamsE:
	.zero		2944


//--------------------- SYMBOLS --------------------------

	.type		.nv.reservedSmem.offset0,@object
	.size		.nv.reservedSmem.offset0,0x4
	.type		.nv.reservedSmem.cap,@object
	.size		.nv.reservedSmem.cap,0x4
	.type		__assertfail,@function
